// auto-generated by cutlass_sweep.epilogue — config: {"arch": "sm_100", "cluster_m": 1, "cluster_n": 1, "dtype": "e4m3", "fusion": "relu", "tile_k": 64, "tile_m": 128, "tile_n": 64}
#include "cutlass/cutlass.h"
#include "cutlass/gemm/collective/collective_builder.hpp"
#include "cutlass/gemm/device/gemm_universal_adapter.h"
#include "cutlass/gemm/kernel/gemm_universal.hpp"
#include "cutlass/epilogue/collective/collective_builder.hpp"
#include "cutlass/epilogue/fusion/operations.hpp"
#include "cutlass/epilogue/thread/activation.h"

using Elem = cutlass::float_e4m3_t;
using Acc  = float;
using TileShape    = cute::Shape<cute::_128, cute::_64, cute::_64>;
using ClusterShape = cute::Shape<cute::_1, cute::_1, cute::_1>;
using FusionOp     = cutlass::epilogue::fusion::LinCombEltAct<cutlass::epilogue::thread::ReLU, Elem, Acc>;

using CollectiveEpilogue = typename cutlass::epilogue::collective::CollectiveBuilder<
    cutlass::arch::Sm100, cutlass::arch::OpClassTensorOp,
    TileShape, ClusterShape,
    cutlass::epilogue::collective::EpilogueTileAuto,
    Acc, Acc,
    Elem, cutlass::layout::RowMajor, 128 / cutlass::sizeof_bits<Elem>::value,
    Elem, cutlass::layout::RowMajor, 128 / cutlass::sizeof_bits<Elem>::value,
    cutlass::epilogue::collective::EpilogueScheduleAuto,
    FusionOp
  >::CollectiveOp;

using CollectiveMainloop = typename cutlass::gemm::collective::CollectiveBuilder<
    cutlass::arch::Sm100, cutlass::arch::OpClassTensorOp,
    Elem, cutlass::layout::RowMajor, 128 / cutlass::sizeof_bits<Elem>::value,
    Elem, cutlass::layout::ColumnMajor, 128 / cutlass::sizeof_bits<Elem>::value,
    Acc,
    TileShape, ClusterShape,
    cutlass::gemm::collective::StageCountAutoCarveout<
        static_cast<int>(sizeof(typename CollectiveEpilogue::SharedStorage))>,
    cutlass::gemm::collective::KernelScheduleAuto
  >::CollectiveOp;

using GemmKernel = cutlass::gemm::kernel::GemmUniversal<
    cute::Shape<int,int,int,int>, CollectiveMainloop, CollectiveEpilogue>;
using Gemm = cutlass::gemm::device::GemmUniversalAdapter<GemmKernel>;

auto* _anchor = &cutlass::device_kernel<GemmKernel>;


// ===== COMPILED SASS (sm_100a) =====

	.target	sm_100a

	.elftype	@"ET_EXEC"


//--------------------- .note.nv.tkinfo           --------------------------
	.section	.note.nv.tkinfo,"",@"SHT_NOTE"
	.sectionflags	@"SHF_NOTE_NV_TKINFO"
	.tkinfo
        /*0018*/ 	.word	0x00000002
        /*0030*/ 	.string	""
        /*0030*/ 	.string	"ptxas"
        /*0030*/ 	.string	"Cuda compilation tools, release 13.0, V13.0.88"
        /*0030*/ 	.string	"Build cuda_13.0.r13.0/compiler.36424714_0"
        /*0030*/ 	.string	"-arch sm_100a -m 64 "



//--------------------- .note.nv.cuinfo           --------------------------
	.section	.note.nv.cuinfo,"",@"SHT_NOTE"
	.sectionflags	@"SHF_NOTE_NV_CUINFO"
        /*0018*/ 	.short	0x0002
        /*001a*/ 	.short	0x0064
        /*001c*/ 	.short	0x0082
	.zero		2


//--------------------- .nv.info                  --------------------------
	.section	.nv.info,"",@"SHT_CUDA_INFO"
	.align	4


	//----- nvinfo : EIATTR_REGCOUNT
	.align		4
        /*0000*/ 	.byte	0x04, 0x2f
        /*0002*/ 	.short	(.L_19 - .L_18)
	.align		4
.L_18:
        /*0004*/ 	.word	index@(_ZN7cutlass13device_kernelINS_4gemm6kernel13GemmUniversalIN4cute5tupleIJiiiiEEENS1_10collective13CollectiveMmaINS1_35MainloopSm100TmaUmmaWarpSpecializedILi17ELi2ELi4ENS5_IJNS4_1CILi1EEESB_SB_EEEEENS5_IJNSA_ILi128EEENSA_ILi64EEESF_EEENS_12float_e4m3_tENS5_IJlSB_lEEESH_SI_NS4_8TiledMMAINS4_8MMA_AtomIJNS4_10MMA_TraitsINS4_19SM100_MMA_F8F6F4_SSEJSH_SH_fSE_SF_NS4_17integral_constantINS4_4UMMA5MajorELSP_0EEESQ_NSN_INSO_7ScaleInELSR_0EEESS_EEEEEENS4_6LayoutISC_NS5_IJNSA_ILi0EEESW_SW_EEEEENS5_IJNS4_10UnderscoreESZ_SZ_EEEEENS4_13SM90_TMA_LOADENS4_14ComposedLayoutINS4_7SwizzleILi2ELi4ELi3EEENS4_18smem_ptr_flag_bitsILi8EEENSV_INS5_IJNSA_ILi8EEESF_EEENS5_IJSF_SB_EEEEEEEvNS4_8identityES12_S1C_vS1D_EENS_8epilogue10collective18CollectiveEpilogueINS1F_23Sm100TmaWarpSpecializedILi1ELi1ELi64ELb0ELb0EEEJSG_NS5_IJNSV_ISE_SB_EENSV_ISF_SB_EEEEESH_SI_SH_SI_NS1F_6fusion15FusionCallbacksIS1J_NS1N_13LinCombEltActINS1F_6thread4ReLuESH_fSH_fLNS_15FloatRoundStyleE2EEESG_S1M_JEEENS4_5SM1004TMEM4LOAD26SM100_TMEM_LOAD_32dp32b64xES12_S1C_NS4_39AutoVectorizingCopyWithAssumedAlignmentILi128EEENS4_14SM90_TMA_STOREES1C_S20_S20_EEEvvEEEEvNT_6ParamsE)
        /*0008*/ 	.word	0x000000c2


	//----- nvinfo : EIATTR_FRAME_SIZE
	.align		4
.L_19:
        /*000c*/ 	.byte	0x04, 0x11
        /*000e*/ 	.short	(.L_21 - .L_20)
	.align		4
.L_20:
        /*0010*/ 	.word	index@($__internal_2_$__cuda_sm10x_tcgen05_guardrail_trap_unallocated_columns_being_dealloced)
        /*0014*/ 	.word	0x00000000


	//----- nvinfo : EIATTR_FRAME_SIZE
	.align		4
.L_21:
        /*0018*/ 	.byte	0x04, 0x11
        /*001a*/ 	.short	(.L_23 - .L_22)
	.align		4
.L_22:
        /*001c*/ 	.word	index@($__internal_1_$__cuda_sm10x_tcgen05_guardrail_trap_phase_invalid_during_alloc)
        /*0020*/ 	.word	0x00000000


	//----- nvinfo : EIATTR_FRAME_SIZE
	.align		4
.L_23:
        /*0024*/ 	.byte	0x04, 0x11
        /*0026*/ 	.short	(.L_25 - .L_24)
	.align		4
.L_24:
        /*0028*/ 	.word	index@($__internal_0_$__cuda_sm10x_tcgen05_guardrail_trap_col_being_dealloced_not_returned_by_alloc)
        /*002c*/ 	.word	0x00000000


	//----- nvinfo : EIATTR_FRAME_SIZE
	.align		4
.L_25:
        /*0030*/ 	.byte	0x04, 0x11
        /*0032*/ 	.short	(.L_27 - .L_26)
	.align		4
.L_26:
        /*0034*/ 	.word	index@(_ZN7cutlass13device_kernelINS_4gemm6kernel13GemmUniversalIN4cute5tupleIJiiiiEEENS1_10collective13CollectiveMmaINS1_35MainloopSm100TmaUmmaWarpSpecializedILi17ELi2ELi4ENS5_IJNS4_1CILi1EEESB_SB_EEEEENS5_IJNSA_ILi128EEENSA_ILi64EEESF_EEENS_12float_e4m3_tENS5_IJlSB_lEEESH_SI_NS4_8TiledMMAINS4_8MMA_AtomIJNS4_10MMA_TraitsINS4_19SM100_MMA_F8F6F4_SSEJSH_SH_fSE_SF_NS4_17integral_constantINS4_4UMMA5MajorELSP_0EEESQ_NSN_INSO_7ScaleInELSR_0EEESS_EEEEEENS4_6LayoutISC_NS5_IJNSA_ILi0EEESW_SW_EEEEENS5_IJNS4_10UnderscoreESZ_SZ_EEEEENS4_13SM90_TMA_LOADENS4_14ComposedLayoutINS4_7SwizzleILi2ELi4ELi3EEENS4_18smem_ptr_flag_bitsILi8EEENSV_INS5_IJNSA_ILi8EEESF_EEENS5_IJSF_SB_EEEEEEEvNS4_8identityES12_S1C_vS1D_EENS_8epilogue10collective18CollectiveEpilogueINS1F_23Sm100TmaWarpSpecializedILi1ELi1ELi64ELb0ELb0EEEJSG_NS5_IJNSV_ISE_SB_EENSV_ISF_SB_EEEEESH_SI_SH_SI_NS1F_6fusion15FusionCallbacksIS1J_NS1N_13LinCombEltActINS1F_6thread4ReLuESH_fSH_fLNS_15FloatRoundStyleE2EEESG_S1M_JEEENS4_5SM1004TMEM4LOAD26SM100_TMEM_LOAD_32dp32b64xES12_S1C_NS4_39AutoVectorizingCopyWithAssumedAlignmentILi128EEENS4_14SM90_TMA_STOREES1C_S20_S20_EEEvvEEEEvNT_6ParamsE)
        /*0038*/ 	.word	0x00000000


	//----- nvinfo : EIATTR_MIN_STACK_SIZE
	.align		4
.L_27:
        /*003c*/ 	.byte	0x04, 0x12
        /*003e*/ 	.short	(.L_29 - .L_28)
	.align		4
.L_28:
        /*0040*/ 	.word	index@(_ZN7cutlass13device_kernelINS_4gemm6kernel13GemmUniversalIN4cute5tupleIJiiiiEEENS1_10collective13CollectiveMmaINS1_35MainloopSm100TmaUmmaWarpSpecializedILi17ELi2ELi4ENS5_IJNS4_1CILi1EEESB_SB_EEEEENS5_IJNSA_ILi128EEENSA_ILi64EEESF_EEENS_12float_e4m3_tENS5_IJlSB_lEEESH_SI_NS4_8TiledMMAINS4_8MMA_AtomIJNS4_10MMA_TraitsINS4_19SM100_MMA_F8F6F4_SSEJSH_SH_fSE_SF_NS4_17integral_constantINS4_4UMMA5MajorELSP_0EEESQ_NSN_INSO_7ScaleInELSR_0EEESS_EEEEEENS4_6LayoutISC_NS5_IJNSA_ILi0EEESW_SW_EEEEENS5_IJNS4_10UnderscoreESZ_SZ_EEEEENS4_13SM90_TMA_LOADENS4_14ComposedLayoutINS4_7SwizzleILi2ELi4ELi3EEENS4_18smem_ptr_flag_bitsILi8EEENSV_INS5_IJNSA_ILi8EEESF_EEENS5_IJSF_SB_EEEEEEEvNS4_8identityES12_S1C_vS1D_EENS_8epilogue10collective18CollectiveEpilogueINS1F_23Sm100TmaWarpSpecializedILi1ELi1ELi64ELb0ELb0EEEJSG_NS5_IJNSV_ISE_SB_EENSV_ISF_SB_EEEEESH_SI_SH_SI_NS1F_6fusion15FusionCallbacksIS1J_NS1N_13LinCombEltActINS1F_6thread4ReLuESH_fSH_fLNS_15FloatRoundStyleE2EEESG_S1M_JEEENS4_5SM1004TMEM4LOAD26SM100_TMEM_LOAD_32dp32b64xES12_S1C_NS4_39AutoVectorizingCopyWithAssumedAlignmentILi128EEENS4_14SM90_TMA_STOREES1C_S20_S20_EEEvvEEEEvNT_6ParamsE)
        /*0044*/ 	.word	0x00000000
.L_29:


//--------------------- .nv.compat                --------------------------
	.section	.nv.compat,"",@"SHT_CUDA_COMPAT_INFO"
	.align	4
        /*0000*/ 	.byte	0x02, 0x09, 0x01, 0x00, 0x02, 0x02, 0x02, 0x00, 0x02, 0x05, 0x05, 0x00, 0x03, 0x07, 0x01, 0x01
        /*0010*/ 	.byte	0x02, 0x03, 0x01, 0x00, 0x02, 0x06, 0x01, 0x00, 0x04, 0x0b, 0x08, 0x00, 0x09, 0x00, 0x00, 0x00
        /*0020*/ 	.byte	0x00, 0x00, 0x00, 0x00


//--------------------- .nv.info._ZN7cutlass13device_kernelINS_4gemm6kernel13GemmUniversalIN4cute5tupleIJiiiiEEENS1_10collective13CollectiveMmaINS1_35MainloopSm100TmaUmmaWarpSpecializedILi17ELi2ELi4ENS5_IJNS4_1CILi1EEESB_SB_EEEEENS5_IJNSA_ILi128EEENSA_ILi64EEESF_EEENS_12float_e4m3_tENS5_IJlSB_lEEESH_SI_NS4_8TiledMMAINS4_8MMA_AtomIJNS4_10MMA_TraitsINS4_19SM100_MMA_F8F6F4_SSEJSH_SH_fSE_SF_NS4_17integral_constantINS4_4UMMA5MajorELSP_0EEESQ_NSN_INSO_7ScaleInELSR_0EEESS_EEEEEENS4_6LayoutISC_NS5_IJNSA_ILi0EEESW_SW_EEEEENS5_IJNS4_10UnderscoreESZ_SZ_EEEEENS4_13SM90_TMA_LOADENS4_14ComposedLayoutINS4_7SwizzleILi2ELi4ELi3EEENS4_18smem_ptr_flag_bitsILi8EEENSV_INS5_IJNSA_ILi8EEESF_EEENS5_IJSF_SB_EEEEEEEvNS4_8identityES12_S1C_vS1D_EENS_8epilogue10collective18CollectiveEpilogueINS1F_23Sm100TmaWarpSpecializedILi1ELi1ELi64ELb0ELb0EEEJSG_NS5_IJNSV_ISE_SB_EENSV_ISF_SB_EEEEESH_SI_SH_SI_NS1F_6fusion15FusionCallbacksIS1J_NS1N_13LinCombEltActINS1F_6thread4ReLuESH_fSH_fLNS_15FloatRoundStyleE2EEESG_S1M_JEEENS4_5SM1004TMEM4LOAD26SM100_TMEM_LOAD_32dp32b64xES12_S1C_NS4_39AutoVectorizingCopyWithAssumedAlignmentILi128EEENS4_14SM90_TMA_STOREES1C_S20_S20_EEEvvEEEEvNT_6ParamsE --------------------------
	.section	.nv.info._ZN7cutlass13device_kernelINS_4gemm6kernel13GemmUniversalIN4cute5tupleIJiiiiEEENS1_10collective13CollectiveMmaINS1_35MainloopSm100TmaUmmaWarpSpecializedILi17ELi2ELi4ENS5_IJNS4_1CILi1EEESB_SB_EEEEENS5_IJNSA_ILi128EEENSA_ILi64EEESF_EEENS_12float_e4m3_tENS5_IJlSB_lEEESH_SI_NS4_8TiledMMAINS4_8MMA_AtomIJNS4_10MMA_TraitsINS4_19SM100_MMA_F8F6F4_SSEJSH_SH_fSE_SF_NS4_17integral_constantINS4_4UMMA5MajorELSP_0EEESQ_NSN_INSO_7ScaleInELSR_0EEESS_EEEEEENS4_6LayoutISC_NS5_IJNSA_ILi0EEESW_SW_EEEEENS5_IJNS4_10UnderscoreESZ_SZ_EEEEENS4_13SM90_TMA_LOADENS4_14ComposedLayoutINS4_7SwizzleILi2ELi4ELi3EEENS4_18smem_ptr_flag_bitsILi8EEENSV_INS5_IJNSA_ILi8EEESF_EEENS5_IJSF_SB_EEEEEEEvNS4_8identityES12_S1C_vS1D_EENS_8epilogue10collective18CollectiveEpilogueINS1F_23Sm100TmaWarpSpecializedILi1ELi1ELi64ELb0ELb0EEEJSG_NS5_IJNSV_ISE_SB_EENSV_ISF_SB_EEEEESH_SI_SH_SI_NS1F_6fusion15FusionCallbacksIS1J_NS1N_13LinCombEltActINS1F_6thread4ReLuESH_fSH_fLNS_15FloatRoundStyleE2EEESG_S1M_JEEENS4_5SM1004TMEM4LOAD26SM100_TMEM_LOAD_32dp32b64xES12_S1C_NS4_39AutoVectorizingCopyWithAssumedAlignmentILi128EEENS4_14SM90_TMA_STOREES1C_S20_S20_EEEvvEEEEvNT_6ParamsE,"",@"SHT_CUDA_INFO"
	.sectionflags	@""
	.align	4


	//----- nvinfo : EIATTR_CUDA_API_VERSION
	.align		4
        /*0000*/ 	.byte	0x04, 0x37
        /*0002*/ 	.short	(.L_31 - .L_30)
.L_30:
        /*0004*/ 	.word	0x00000082


	//----- nvinfo : EIATTR_KPARAM_INFO
	.align		4
.L_31:
        /*0008*/ 	.byte	0x04, 0x17
        /*000a*/ 	.short	(.L_33 - .L_32)
.L_32:
        /*000c*/ 	.word	0x00000000
        /*0010*/ 	.short	0x0000
        /*0012*/ 	.short	0x0000
        /*0014*/ 	.byte	0x00, 0xf0, 0x01, 0x20


	//----- nvinfo : EIATTR_AT_ENTRY_FRAGMENTS
	.align		4
.L_33:
        /*0018*/ 	.byte	0x04, 0x4f
        /*001a*/ 	.short	(.L_35 - .L_34)


	//   ....[0]....
.L_34:
        /*001c*/ 	.word	0x00000006


	//----- nvinfo : EIATTR_RESERVED_SMEM_USED
	.align		4
.L_35:
        /*0020*/ 	.byte	0x01, 0x41
	.zero		2


	//----- nvinfo : EIATTR_SPARSE_MMA_MASK
	.align		4
        /*0024*/ 	.byte	0x03, 0x50
        /*0026*/ 	.short	0x0000


	//----- nvinfo : EIATTR_TCGEN05_1CTA_USED
	.align		4
        /*0028*/ 	.byte	0x01, 0x51
	.zero		2


	//----- nvinfo : EIATTR_MAXREG_COUNT
	.align		4
        /*002c*/ 	.byte	0x03, 0x1b
        /*002e*/ 	.short	0x00ff


	//----- nvinfo : EIATTR_NUM_BARRIERS
	.align		4
        /*0030*/ 	.byte	0x02, 0x4c
        /*0032*/ 	.byte	0x07
	.zero		1


	//----- nvinfo : EIATTR_EXTERNS
	.align		4
        /*0034*/ 	.byte	0x04, 0x0f
        /*0036*/ 	.short	(.L_37 - .L_36)


	//   ....[0]....
	.align		4
.L_36:
        /*0038*/ 	.word	index@(__assertfail)


	//----- nvinfo : EIATTR_MERCURY_ISA_VERSION
	.align		4
.L_37:
        /*003c*/ 	.byte	0x03, 0x5f
        /*003e*/ 	.short	0x0101


	//----- nvinfo : EIATTR_INT_WARP_WIDE_INSTR_OFFSETS
	.align		4
        /*0040*/ 	.byte	0x04, 0x31
        /*0042*/ 	.short	(.L_39 - .L_38)


	//   ....[0]....
.L_38:
        /*0044*/ 	.word	0x00001f10


	//   ....[1]....
        /*0048*/ 	.word	0x00003fd0


	//   ....[2]....
        /*004c*/ 	.word	0x00003ff0


	//   ....[3]....
        /*0050*/ 	.word	0x00004020


	//   ....[4]....
        /*0054*/ 	.word	0x00004a30


	//   ....[5]....
        /*0058*/ 	.word	0x00004b20


	//----- nvinfo : EIATTR_COOP_GROUP_MASK_REGIDS
	.align		4
.L_39:
        /*005c*/ 	.byte	0x04, 0x29
        /*005e*/ 	.short	(.L_41 - .L_40)


	//   ....[0]....
.L_40:
        /*0060*/ 	.word	0xffffffff


	//   ....[1]....
        /*0064*/ 	.word	0xffffffff


	//   ....[2]....
        /*0068*/ 	.word	0xffffffff


	//   ....[3]....
        /*006c*/ 	.word	0xffffffff


	//   ....[4]....
        /*0070*/ 	.word	0xffffffff


	//   ....[5]....
        /*0074*/ 	.word	0xffffffff


	//   ....[6]....
        /*0078*/ 	.word	0xffffffff


	//   ....[7]....
        /*007c*/ 	.word	0xffffffff


	//   ....[8]....
        /*0080*/ 	.word	0xffffffff


	//   ....[9]....
        /*0084*/ 	.word	0xffffffff


	//   ....[10]....
        /*0088*/ 	.word	0xffffffff


	//   ....[11]....
        /*008c*/ 	.word	0xffffffff


	//   ....[12]....
        /*0090*/ 	.word	0xffffffff


	//----- nvinfo : EIATTR_COOP_GROUP_INSTR_OFFSETS
	.align		4
.L_41:
        /*0094*/ 	.byte	0x04, 0x28
        /*0096*/ 	.short	(.L_43 - .L_42)


	//   ....[0]....
.L_42:
        /*0098*/ 	.word	0x00000090


	//   ....[1]....
        /*009c*/ 	.word	0x000004a0


	//   ....[2]....
        /*00a0*/ 	.word	0x000007e0


	//   ....[3]....
        /*00a4*/ 	.word	0x00000920


	//   ....[4]....
        /*00a8*/ 	.word	0x00000a20


	//   ....[5]....
        /*00ac*/ 	.word	0x00000b90


	//   ....[6]....
        /*00b0*/ 	.word	0x00000d30


	//   ....[7]....
        /*00b4*/ 	.word	0x00001df0


	//   ....[8]....
        /*00b8*/ 	.word	0x00003320


	//   ....[9]....
        /*00bc*/ 	.word	0x00003530


	//   ....[10]....
        /*00c0*/ 	.word	0x00003560


	//   ....[11]....
        /*00c4*/ 	.word	0x00003eb0


	//   ....[12]....
        /*00c8*/ 	.word	0x000040e0


	//----- nvinfo : EIATTR_VRC_CTA_INIT_COUNT
	.align		4
.L_43:
        /*00cc*/ 	.byte	0x02, 0x4a
        /*00ce*/ 	.byte	0x80
	.zero		1


	//----- nvinfo : EIATTR_SYSCALL_OFFSETS
	.align		4
        /*00d0*/ 	.byte	0x04, 0x46
        /*00d2*/ 	.short	(.L_45 - .L_44)


	//   ....[0]....
.L_44:
        /*00d4*/ 	.word	0x00005510


	//   ....[1]....
        /*00d8*/ 	.word	0x00005650


	//   ....[2]....
        /*00dc*/ 	.word	0x00005e30


	//----- nvinfo : EIATTR_MBARRIER_INSTR_OFFSETS
	.align		4
.L_45:
        /*00e0*/ 	.byte	0x04, 0x39
        /*00e2*/ 	.short	(.L_47 - .L_46)


	//   ....[0]....
.L_46:
        /*00e4*/ 	.word	0x000005a0
        /*00e8*/ 	.word	0x000000ff
        /*00ec*/ 	.word	0x00000000
        /*00f0*/ 	.short	0x0100
        /*00f2*/ 	.byte	0x05
	.zero		1


	//   ....[1]....
        /*00f4*/ 	.word	0x000005b0
        /*00f8*/ 	.word	0x000000ff
        /*00fc*/ 	.word	0x00000088
        /*0100*/ 	.short	0x0100
        /*0102*/ 	.byte	0x05
	.zero		1


	//   ....[2]....
        /*0104*/ 	.word	0x000005c0
        /*0108*/ 	.word	0x000000ff
        /*010c*/ 	.word	0x00000008
        /*0110*/ 	.short	0x0100
        /*0112*/ 	.byte	0x05
	.zero		1


	//   ....[3]....
        /*0114*/ 	.word	0x000005d0
        /*0118*/ 	.word	0x000000ff
        /*011c*/ 	.word	0x00000090
        /*0120*/ 	.short	0x0100
        /*0122*/ 	.byte	0x05
	.zero		1


	//   ....[4]....
        /*0124*/ 	.word	0x000005e0
        /*0128*/ 	.word	0x000000ff
        /*012c*/ 	.word	0x00000010
        /*0130*/ 	.short	0x0100
        /*0132*/ 	.byte	0x05
	.zero		1


	//   ....[5]....
        /*0134*/ 	.word	0x000005f0
        /*0138*/ 	.word	0x000000ff
        /*013c*/ 	.word	0x00000098
        /*0140*/ 	.short	0x0100
        /*0142*/ 	.byte	0x05
	.zero		1


	//   ....[6]....
        /*0144*/ 	.word	0x00000600
        /*0148*/ 	.word	0x000000ff
        /*014c*/ 	.word	0x00000018
        /*0150*/ 	.short	0x0100
        /*0152*/ 	.byte	0x05
	.zero		1


	//   ....[7]....
        /*0154*/ 	.word	0x00000610
        /*0158*/ 	.word	0x000000ff
        /*015c*/ 	.word	0x000000a0
        /*0160*/ 	.short	0x0100
        /*0162*/ 	.byte	0x05
	.zero		1


	//   ....[8]....
        /*0164*/ 	.word	0x00000620
        /*0168*/ 	.word	0x000000ff
        /*016c*/ 	.word	0x00000020
        /*0170*/ 	.short	0x0100
        /*0172*/ 	.byte	0x05
	.zero		1


	//   ....[9]....
        /*0174*/ 	.word	0x00000630
        /*0178*/ 	.word	0x000000ff
        /*017c*/ 	.word	0x000000a8
        /*0180*/ 	.short	0x0100
        /*0182*/ 	.byte	0x05
	.zero		1


	//   ....[10]....
        /*0184*/ 	.word	0x00000640
        /*0188*/ 	.word	0x000000ff
        /*018c*/ 	.word	0x00000028
        /*0190*/ 	.short	0x0100
        /*0192*/ 	.byte	0x05
	.zero		1


	//   ....[11]....
        /*0194*/ 	.word	0x00000650
        /*0198*/ 	.word	0x000000ff
        /*019c*/ 	.word	0x000000b0
        /*01a0*/ 	.short	0x0100
        /*01a2*/ 	.byte	0x05
	.zero		1


	//   ....[12]....
        /*01a4*/ 	.word	0x00000660
        /*01a8*/ 	.word	0x000000ff
        /*01ac*/ 	.word	0x00000030
        /*01b0*/ 	.short	0x0100
        /*01b2*/ 	.byte	0x05
	.zero		1


	//   ....[13]....
        /*01b4*/ 	.word	0x00000670
        /*01b8*/ 	.word	0x000000ff
        /*01bc*/ 	.word	0x000000b8
        /*01c0*/ 	.short	0x0100
        /*01c2*/ 	.byte	0x05
	.zero		1


	//   ....[14]....
        /*01c4*/ 	.word	0x00000680
        /*01c8*/ 	.word	0x000000ff
        /*01cc*/ 	.word	0x00000038
        /*01d0*/ 	.short	0x0100
        /*01d2*/ 	.byte	0x05
	.zero		1


	//   ....[15]....
        /*01d4*/ 	.word	0x00000690
        /*01d8*/ 	.word	0x000000ff
        /*01dc*/ 	.word	0x000000c0
        /*01e0*/ 	.short	0x0100
        /*01e2*/ 	.byte	0x05
	.zero		1


	//   ....[16]....
        /*01e4*/ 	.word	0x000006a0
        /*01e8*/ 	.word	0x000000ff
        /*01ec*/ 	.word	0x00000040
        /*01f0*/ 	.short	0x0100
        /*01f2*/ 	.byte	0x05
	.zero		1


	//   ....[17]....
        /*01f4*/ 	.word	0x000006b0
        /*01f8*/ 	.word	0x000000ff
        /*01fc*/ 	.word	0x000000c8
        /*0200*/ 	.short	0x0100
        /*0202*/ 	.byte	0x05
	.zero		1


	//   ....[18]....
        /*0204*/ 	.word	0x000006c0
        /*0208*/ 	.word	0x000000ff
        /*020c*/ 	.word	0x00000048
        /*0210*/ 	.short	0x0100
        /*0212*/ 	.byte	0x05
	.zero		1


	//   ....[19]....
        /*0214*/ 	.word	0x000006d0
        /*0218*/ 	.word	0x000000ff
        /*021c*/ 	.word	0x000000d0
        /*0220*/ 	.short	0x0100
        /*0222*/ 	.byte	0x05
	.zero		1


	//   ....[20]....
        /*0224*/ 	.word	0x000006e0
        /*0228*/ 	.word	0x000000ff
        /*022c*/ 	.word	0x00000050
        /*0230*/ 	.short	0x0100
        /*0232*/ 	.byte	0x05
	.zero		1


	//   ....[21]....
        /*0234*/ 	.word	0x000006f0
        /*0238*/ 	.word	0x000000ff
        /*023c*/ 	.word	0x000000d8
        /*0240*/ 	.short	0x0100
        /*0242*/ 	.byte	0x05
	.zero		1


	//   ....[22]....
        /*0244*/ 	.word	0x00000700
        /*0248*/ 	.word	0x000000ff
        /*024c*/ 	.word	0x00000058
        /*0250*/ 	.short	0x0100
        /*0252*/ 	.byte	0x05
	.zero		1


	//   ....[23]....
        /*0254*/ 	.word	0x00000710
        /*0258*/ 	.word	0x000000ff
        /*025c*/ 	.word	0x000000e0
        /*0260*/ 	.short	0x0100
        /*0262*/ 	.byte	0x05
	.zero		1


	//   ....[24]....
        /*0264*/ 	.word	0x00000720
        /*0268*/ 	.word	0x000000ff
        /*026c*/ 	.word	0x00000060
        /*0270*/ 	.short	0x0100
        /*0272*/ 	.byte	0x05
	.zero		1


	//   ....[25]....
        /*0274*/ 	.word	0x00000730
        /*0278*/ 	.word	0x000000ff
        /*027c*/ 	.word	0x000000e8
        /*0280*/ 	.short	0x0100
        /*0282*/ 	.byte	0x05
	.zero		1


	//   ....[26]....
        /*0284*/ 	.word	0x00000740
        /*0288*/ 	.word	0x000000ff
        /*028c*/ 	.word	0x00000068
        /*0290*/ 	.short	0x0100
        /*0292*/ 	.byte	0x05
	.zero		1


	//   ....[27]....
        /*0294*/ 	.word	0x00000750
        /*0298*/ 	.word	0x000000ff
        /*029c*/ 	.word	0x000000f0
        /*02a0*/ 	.short	0x0100
        /*02a2*/ 	.byte	0x05
	.zero		1


	//   ....[28]....
        /*02a4*/ 	.word	0x00000760
        /*02a8*/ 	.word	0x000000ff
        /*02ac*/ 	.word	0x00000070
        /*02b0*/ 	.short	0x0100
        /*02b2*/ 	.byte	0x05
	.zero		1


	//   ....[29]....
        /*02b4*/ 	.word	0x00000770
        /*02b8*/ 	.word	0x000000ff
        /*02bc*/ 	.word	0x000000f8
        /*02c0*/ 	.short	0x0100
        /*02c2*/ 	.byte	0x05
	.zero		1


	//   ....[30]....
        /*02c4*/ 	.word	0x00000780
        /*02c8*/ 	.word	0x000000ff
        /*02cc*/ 	.word	0x00000078
        /*02d0*/ 	.short	0x0100
        /*02d2*/ 	.byte	0x05
	.zero		1


	//   ....[31]....
        /*02d4*/ 	.word	0x00000790
        /*02d8*/ 	.word	0x000000ff
        /*02dc*/ 	.word	0x00000100
        /*02e0*/ 	.short	0x0100
        /*02e2*/ 	.byte	0x05
	.zero		1


	//   ....[32]....
        /*02e4*/ 	.word	0x000007a0
        /*02e8*/ 	.word	0x000000ff
        /*02ec*/ 	.word	0x00000080
        /*02f0*/ 	.short	0x0100
        /*02f2*/ 	.byte	0x05
	.zero		1


	//   ....[33]....
        /*02f4*/ 	.word	0x000007b0
        /*02f8*/ 	.word	0x000000ff
        /*02fc*/ 	.word	0x00000108
        /*0300*/ 	.short	0x0100
        /*0302*/ 	.byte	0x05
	.zero		1


	//   ....[34]....
        /*0304*/ 	.word	0x000008f0
        /*0308*/ 	.word	0x000000ff
        /*030c*/ 	.word	0x00000110
        /*0310*/ 	.short	0x0100
        /*0312*/ 	.byte	0x06
	.zero		1


	//   ....[35]....
        /*0314*/ 	.word	0x00000900
        /*0318*/ 	.word	0x000000ff
        /*031c*/ 	.word	0x00000118
        /*0320*/ 	.short	0x0100
        /*0322*/ 	.byte	0x06
	.zero		1


	//   ....[36]....
        /*0324*/ 	.word	0x000009f0
        /*0328*/ 	.word	0x000000ff
        /*032c*/ 	.word	0x00000120
        /*0330*/ 	.short	0x0100
        /*0332*/ 	.byte	0x05
	.zero		1


	//   ....[37]....
        /*0334*/ 	.word	0x00000a00
        /*0338*/ 	.word	0x000000ff
        /*033c*/ 	.word	0x00000128
        /*0340*/ 	.short	0x0100
        /*0342*/ 	.byte	0x05
	.zero		1


	//   ....[38]....
        /*0344*/ 	.word	0x00000b40
        /*0348*/ 	.word	0x000000ff
        /*034c*/ 	.word	0x00000130
        /*0350*/ 	.short	0x0100
        /*0352*/ 	.byte	0x05
	.zero		1


	//   ....[39]....
        /*0354*/ 	.word	0x00000b50
        /*0358*/ 	.word	0x000000ff
        /*035c*/ 	.word	0x00000140
        /*0360*/ 	.short	0x0100
        /*0362*/ 	.byte	0x05
	.zero		1


	//   ....[40]....
        /*0364*/ 	.word	0x00000b60
        /*0368*/ 	.word	0x000000ff
        /*036c*/ 	.word	0x00000138
        /*0370*/ 	.short	0x0100
        /*0372*/ 	.byte	0x05
	.zero		1


	//   ....[41]....
        /*0374*/ 	.word	0x00000b70
        /*0378*/ 	.word	0x000000ff
        /*037c*/ 	.word	0x00000148
        /*0380*/ 	.short	0x0100
        /*0382*/ 	.byte	0x05
	.zero		1


	//   ....[42]....
        /*0384*/ 	.word	0x00000ca0
        /*0388*/ 	.word	0x000000ff
        /*038c*/ 	.word	0x00000150
        /*0390*/ 	.short	0x0100
        /*0392*/ 	.byte	0x06
	.zero		1


	//   ....[43]....
        /*0394*/ 	.word	0x00000cb0
        /*0398*/ 	.word	0x000000ff
        /*039c*/ 	.word	0x00000170
        /*03a0*/ 	.short	0x0100
        /*03a2*/ 	.byte	0x06
	.zero		1


	//   ....[44]....
        /*03a4*/ 	.word	0x00000cc0
        /*03a8*/ 	.word	0x000000ff
        /*03ac*/ 	.word	0x00000158
        /*03b0*/ 	.short	0x0100
        /*03b2*/ 	.byte	0x06
	.zero		1


	//   ....[45]....
        /*03b4*/ 	.word	0x00000cd0
        /*03b8*/ 	.word	0x000000ff
        /*03bc*/ 	.word	0x00000178
        /*03c0*/ 	.short	0x0100
        /*03c2*/ 	.byte	0x06
	.zero		1


	//   ....[46]....
        /*03c4*/ 	.word	0x00000ce0
        /*03c8*/ 	.word	0x000000ff
        /*03cc*/ 	.word	0x00000160
        /*03d0*/ 	.short	0x0100
        /*03d2*/ 	.byte	0x06
	.zero		1


	//   ....[47]....
        /*03d4*/ 	.word	0x00000cf0
        /*03d8*/ 	.word	0x000000ff
        /*03dc*/ 	.word	0x00000180
        /*03e0*/ 	.short	0x0100
        /*03e2*/ 	.byte	0x06
	.zero		1


	//   ....[48]....
        /*03e4*/ 	.word	0x00000d00
        /*03e8*/ 	.word	0x000000ff
        /*03ec*/ 	.word	0x00000168
        /*03f0*/ 	.short	0x0100
        /*03f2*/ 	.byte	0x06
	.zero		1


	//   ....[49]....
        /*03f4*/ 	.word	0x00000d10
        /*03f8*/ 	.word	0x000000ff
        /*03fc*/ 	.word	0x00000188
        /*0400*/ 	.short	0x0100
        /*0402*/ 	.byte	0x06
	.zero		1


	//   ....[50]....
        /*0404*/ 	.word	0x00000e00
        /*0408*/ 	.word	0x000000ff
        /*040c*/ 	.word	0x00000190
        /*0410*/ 	.short	0x0100
        /*0412*/ 	.byte	0x05
	.zero		1


	//   ....[51]....
        /*0414*/ 	.word	0x00000e10
        /*0418*/ 	.word	0x000000ff
        /*041c*/ 	.word	0x000001a0
        /*0420*/ 	.short	0x0100
        /*0422*/ 	.byte	0x05
	.zero		1


	//   ....[52]....
        /*0424*/ 	.word	0x00000e20
        /*0428*/ 	.word	0x000000ff
        /*042c*/ 	.word	0x00000198
        /*0430*/ 	.short	0x0100
        /*0432*/ 	.byte	0x05
	.zero		1


	//   ....[53]....
        /*0434*/ 	.word	0x00000e30
        /*0438*/ 	.word	0x000000ff
        /*043c*/ 	.word	0x000001a8
        /*0440*/ 	.short	0x0100
        /*0442*/ 	.byte	0x05
	.zero		1


	//   ....[54]....
        /*0444*/ 	.word	0x000016e0
        /*0448*/ 	.word	0x00000003
        /*044c*/ 	.word	0x000001a0
        /*0450*/ 	.short	0x010a
        /*0452*/ 	.byte	0xff
	.zero		1


	//   ....[55]....
        /*0454*/ 	.word	0x00001710
        /*0458*/ 	.word	0x00000003
        /*045c*/ 	.word	0x00000190
        /*0460*/ 	.short	0x0101
        /*0462*/ 	.byte	0xff
	.zero		1


	//   ....[56]....
        /*0464*/ 	.word	0x000017e0
        /*0468*/ 	.word	0x000000ff
        /*046c*/ 	.word	0x00000088
        /*0470*/ 	.short	0x010a
        /*0472*/ 	.byte	0x08
	.zero		1


	//   ....[57]....
        /*0474*/ 	.word	0x00001880
        /*0478*/ 	.word	0x000000ff
        /*047c*/ 	.word	0x00000088
        /*0480*/ 	.short	0x010a
        /*0482*/ 	.byte	0x21
	.zero		1


	//   ....[58]....
        /*0484*/ 	.word	0x000019d0
        /*0488*/ 	.word	0x000000ff
        /*048c*/ 	.word	0x00000088
        /*0490*/ 	.short	0x010a
        /*0492*/ 	.byte	0x08
	.zero		1


	//   ....[59]....
        /*0494*/ 	.word	0x00001b00
        /*0498*/ 	.word	0x000000ff
        /*049c*/ 	.word	0x00000128
        /*04a0*/ 	.short	0x0101
        /*04a2*/ 	.byte	0x04
	.zero		1


	//   ....[60]....
        /*04a4*/ 	.word	0x00001b10
        /*04a8*/ 	.word	0x000000ff
        /*04ac*/ 	.word	0x00000088
        /*04b0*/ 	.short	0x010a
        /*04b2*/ 	.byte	0x08
	.zero		1


	//   ....[61]....
        /*04b4*/ 	.word	0x00001b90
        /*04b8*/ 	.word	0x000000ff
        /*04bc*/ 	.word	0x00000088
        /*04c0*/ 	.short	0x010a
        /*04c2*/ 	.byte	0x11
	.zero		1


	//   ....[62]....
        /*04c4*/ 	.word	0x00001ce0
        /*04c8*/ 	.word	0x000000ff
        /*04cc*/ 	.word	0x00000088
        /*04d0*/ 	.short	0x010a
        /*04d2*/ 	.byte	0x08
	.zero		1


	//   ....[63]....
        /*04d4*/ 	.word	0x00001e20
        /*04d8*/ 	.word	0x00000002
        /*04dc*/ 	.word	0x00000130
        /*04e0*/ 	.short	0x010a
        /*04e2*/ 	.byte	0xff
	.zero		1


	//   ....[64]....
        /*04e4*/ 	.word	0x00001ee0
        /*04e8*/ 	.word	0x00000002
        /*04ec*/ 	.word	0x00000000
        /*04f0*/ 	.short	0x0101
        /*04f2*/ 	.byte	0xff
	.zero		1


	//   ....[65]....
        /*04f4*/ 	.word	0x00002440
        /*04f8*/ 	.word	0x000000ff
        /*04fc*/ 	.word	0x00000000
        /*0500*/ 	.short	0x010a
        /*0502*/ 	.byte	0x05
	.zero		1


	//   ....[66]....
        /*0504*/ 	.word	0x000024d0
        /*0508*/ 	.word	0x000000ff
        /*050c*/ 	.word	0x00000000
        /*0510*/ 	.short	0x010a
        /*0512*/ 	.byte	0x05
	.zero		1


	//   ....[67]....
        /*0514*/ 	.word	0x00002560
        /*0518*/ 	.word	0x000000ff
        /*051c*/ 	.word	0x00000000
        /*0520*/ 	.short	0x010a
        /*0522*/ 	.byte	0x05
	.zero		1


	//   ....[68]....
        /*0524*/ 	.word	0x000025f0
        /*0528*/ 	.word	0x000000ff
        /*052c*/ 	.word	0x00000000
        /*0530*/ 	.short	0x010a
        /*0532*/ 	.byte	0x05
	.zero		1


	//   ....[69]....
        /*0534*/ 	.word	0x00002680
        /*0538*/ 	.word	0x000000ff
        /*053c*/ 	.word	0x00000000
        /*0540*/ 	.short	0x010a
        /*0542*/ 	.byte	0x05
	.zero		1


	//   ....[70]....
        /*0544*/ 	.word	0x00002710
        /*0548*/ 	.word	0x000000ff
        /*054c*/ 	.word	0x00000000
        /*0550*/ 	.short	0x010a
        /*0552*/ 	.byte	0x05
	.zero		1


	//   ....[71]....
        /*0554*/ 	.word	0x000027a0
        /*0558*/ 	.word	0x000000ff
        /*055c*/ 	.word	0x00000000
        /*0560*/ 	.short	0x010a
        /*0562*/ 	.byte	0x05
	.zero		1


	//   ....[72]....
        /*0564*/ 	.word	0x00002830
        /*0568*/ 	.word	0x000000ff
        /*056c*/ 	.word	0x00000000
        /*0570*/ 	.short	0x010a
        /*0572*/ 	.byte	0x05
	.zero		1


	//   ....[73]....
        /*0574*/ 	.word	0x000028c0
        /*0578*/ 	.word	0x000000ff
        /*057c*/ 	.word	0x00000000
        /*0580*/ 	.short	0x010a
        /*0582*/ 	.byte	0x05
	.zero		1


	//   ....[74]....
        /*0584*/ 	.word	0x00002950
        /*0588*/ 	.word	0x000000ff
        /*058c*/ 	.word	0x00000000
        /*0590*/ 	.short	0x010a
        /*0592*/ 	.byte	0x05
	.zero		1


	//   ....[75]....
        /*0594*/ 	.word	0x000029e0
        /*0598*/ 	.word	0x000000ff
        /*059c*/ 	.word	0x00000000
        /*05a0*/ 	.short	0x010a
        /*05a2*/ 	.byte	0x05
	.zero		1


	//   ....[76]....
        /*05a4*/ 	.word	0x00002a70
        /*05a8*/ 	.word	0x000000ff
        /*05ac*/ 	.word	0x00000000
        /*05b0*/ 	.short	0x010a
        /*05b2*/ 	.byte	0x05
	.zero		1


	//   ....[77]....
        /*05b4*/ 	.word	0x00002b00
        /*05b8*/ 	.word	0x000000ff
        /*05bc*/ 	.word	0x00000000
        /*05c0*/ 	.short	0x010a
        /*05c2*/ 	.byte	0x05
	.zero		1


	//   ....[78]....
        /*05c4*/ 	.word	0x00002b90
        /*05c8*/ 	.word	0x000000ff
        /*05cc*/ 	.word	0x00000000
        /*05d0*/ 	.short	0x010a
        /*05d2*/ 	.byte	0x05
	.zero		1


	//   ....[79]....
        /*05d4*/ 	.word	0x00002c20
        /*05d8*/ 	.word	0x000000ff
        /*05dc*/ 	.word	0x00000000
        /*05e0*/ 	.short	0x010a
        /*05e2*/ 	.byte	0x05
	.zero		1


	//   ....[80]....
        /*05e4*/ 	.word	0x00002cb0
        /*05e8*/ 	.word	0x000000ff
        /*05ec*/ 	.word	0x00000000
        /*05f0*/ 	.short	0x010a
        /*05f2*/ 	.byte	0x05
	.zero		1


	//   ....[81]....
        /*05f4*/ 	.word	0x00002d50
        /*05f8*/ 	.word	0x00000000
        /*05fc*/ 	.word	0x00000000
        /*0600*/ 	.short	0x010a
        /*0602*/ 	.byte	0xff
	.zero		1


	//   ....[82]....
        /*0604*/ 	.word	0x00002e70
        /*0608*/ 	.word	0x00000000
        /*060c*/ 	.word	0x00000190
        /*0610*/ 	.short	0x010a
        /*0612*/ 	.byte	0xff
	.zero		1


	//   ....[83]....
        /*0614*/ 	.word	0x00002ed0
        /*0618*/ 	.word	0x00000004
        /*061c*/ 	.word	0x00000000
        /*0620*/ 	.short	0x0101
        /*0622*/ 	.byte	0xff
	.zero		1


	//   ....[84]....
        /*0624*/ 	.word	0x00002ef0
        /*0628*/ 	.word	0x000000ff
        /*062c*/ 	.word	0x00000140
        /*0630*/ 	.short	0x010a
        /*0632*/ 	.byte	0x05
	.zero		1


	//   ....[85]....
        /*0634*/ 	.word	0x00003010
        /*0638*/ 	.word	0x00000000
        /*063c*/ 	.word	0x00000130
        /*0640*/ 	.short	0x010a
        /*0642*/ 	.byte	0xff
	.zero		1


	//   ....[86]....
        /*0644*/ 	.word	0x00003120
        /*0648*/ 	.word	0x00000000
        /*064c*/ 	.word	0x00000000
        /*0650*/ 	.short	0x0101
        /*0652*/ 	.byte	0xff
	.zero		1


	//   ....[87]....
        /*0654*/ 	.word	0x000031b0
        /*0658*/ 	.word	0x000000ff
        /*065c*/ 	.word	0x00000140
        /*0660*/ 	.short	0x0106
        /*0662*/ 	.byte	0x05
	.zero		1


	//   ....[88]....
        /*0664*/ 	.word	0x000031d0
        /*0668*/ 	.word	0x000000ff
        /*066c*/ 	.word	0x00000140
        /*0670*/ 	.short	0x010a
        /*0672*/ 	.byte	0x05
	.zero		1


	//   ....[89]....
        /*0674*/ 	.word	0x00003260
        /*0678*/ 	.word	0x000000ff
        /*067c*/ 	.word	0x00000140
        /*0680*/ 	.short	0x0106
        /*0682*/ 	.byte	0x04
	.zero		1


	//   ....[90]....
        /*0684*/ 	.word	0x000032a0
        /*0688*/ 	.word	0x00000000
        /*068c*/ 	.word	0x00000140
        /*0690*/ 	.short	0x010a
        /*0692*/ 	.byte	0xff
	.zero		1


	//   ....[91]....
        /*0694*/ 	.word	0x000037a0
        /*0698*/ 	.word	0x00000000
        /*069c*/ 	.word	0x00000130
        /*06a0*/ 	.short	0x010a
        /*06a2*/ 	.byte	0xff
	.zero		1


	//   ....[92]....
        /*06a4*/ 	.word	0x000038b0
        /*06a8*/ 	.word	0x00000003
        /*06ac*/ 	.word	0x00000000
        /*06b0*/ 	.short	0x0101
        /*06b2*/ 	.byte	0xff
	.zero		1


	//   ....[93]....
        /*06b4*/ 	.word	0x000038c0
        /*06b8*/ 	.word	0x000000ff
        /*06bc*/ 	.word	0x00000000
        /*06c0*/ 	.short	0x010a
        /*06c2*/ 	.byte	0x04
	.zero		1


	//   ....[94]....
        /*06c4*/ 	.word	0x000038e0
        /*06c8*/ 	.word	0x000000ff
        /*06cc*/ 	.word	0x00000170
        /*06d0*/ 	.short	0x010a
        /*06d2*/ 	.byte	0x08
	.zero		1


	//   ....[95]....
        /*06d4*/ 	.word	0x000039b0
        /*06d8*/ 	.word	0x000000ff
        /*06dc*/ 	.word	0x00000000
        /*06e0*/ 	.short	0x010a
        /*06e2*/ 	.byte	0x07
	.zero		1


	//   ....[96]....
        /*06e4*/ 	.word	0x00003af0
        /*06e8*/ 	.word	0x000000ff
        /*06ec*/ 	.word	0x00000000
        /*06f0*/ 	.short	0x010a
        /*06f2*/ 	.byte	0x04
	.zero		1


	//   ....[97]....
        /*06f4*/ 	.word	0x00003ce0
        /*06f8*/ 	.word	0x000000ff
        /*06fc*/ 	.word	0x00000000
        /*0700*/ 	.short	0x010a
        /*0702*/ 	.byte	0x05
	.zero		1


	//   ....[98]....
        /*0704*/ 	.word	0x00003d70
        /*0708*/ 	.word	0x000000ff
        /*070c*/ 	.word	0x00000000
        /*0710*/ 	.short	0x010a
        /*0712*/ 	.byte	0x05
	.zero		1


	//   ....[99]....
        /*0714*/ 	.word	0x00003e00
        /*0718*/ 	.word	0x000000ff
        /*071c*/ 	.word	0x00000000
        /*0720*/ 	.short	0x010a
        /*0722*/ 	.byte	0x05
	.zero		1


	//   ....[100]....
        /*0724*/ 	.word	0x00003e90
        /*0728*/ 	.word	0x000000ff
        /*072c*/ 	.word	0x00000000
        /*0730*/ 	.short	0x010a
        /*0732*/ 	.byte	0x07
	.zero		1


	//   ....[101]....
        /*0734*/ 	.word	0x000042d0
        /*0738*/ 	.word	0x00000000
        /*073c*/ 	.word	0x00000130
        /*0740*/ 	.short	0x010a
        /*0742*/ 	.byte	0xff
	.zero		1


	//   ....[102]....
        /*0744*/ 	.word	0x000043c0
        /*0748*/ 	.word	0x00000000
        /*074c*/ 	.word	0x00000000
        /*0750*/ 	.short	0x0101
        /*0752*/ 	.byte	0xff
	.zero		1


	//   ....[103]....
        /*0754*/ 	.word	0x000046e0
        /*0758*/ 	.word	0x000000ff
        /*075c*/ 	.word	0x00000128
        /*0760*/ 	.short	0x010a
        /*0762*/ 	.byte	0x06
	.zero		1


	//   ....[104]....
        /*0764*/ 	.word	0x00004860
        /*0768*/ 	.word	0x000000ff
        /*076c*/ 	.word	0x00000118
        /*0770*/ 	.short	0x010a
        /*0772*/ 	.byte	0x06
	.zero		1


	//   ....[105]....
        /*0774*/ 	.word	0x00004b90
        /*0778*/ 	.word	0x000000ff
        /*077c*/ 	.word	0x00000110
        /*0780*/ 	.short	0x010b
        /*0782*/ 	.byte	0x06
	.zero		1


	//   ....[106]....
        /*0784*/ 	.word	0x00004bb0
        /*0788*/ 	.word	0x000000ff
        /*078c*/ 	.word	0x00000000
        /*0790*/ 	.short	0x0101
        /*0792*/ 	.byte	0x25
	.zero		1


	//   ....[107]....
        /*0794*/ 	.word	0x00004bf0
        /*0798*/ 	.word	0x00000000
        /*079c*/ 	.word	0x00000118
        /*07a0*/ 	.short	0x010a
        /*07a2*/ 	.byte	0xff
	.zero		1


	//   ....[108]....
        /*07a4*/ 	.word	0x00004f20
        /*07a8*/ 	.word	0x00000000
        /*07ac*/ 	.word	0x00000130
        /*07b0*/ 	.short	0x010a
        /*07b2*/ 	.byte	0xff
	.zero		1


	//   ....[109]....
        /*07b4*/ 	.word	0x00005030
        /*07b8*/ 	.word	0x00000000
        /*07bc*/ 	.word	0x00000000
        /*07c0*/ 	.short	0x0101
        /*07c2*/ 	.byte	0xff
	.zero		1


	//   ....[110]....
        /*07c4*/ 	.word	0x00005970
        /*07c8*/ 	.word	0x000000ff
        /*07cc*/ 	.word	0x00000110
        /*07d0*/ 	.short	0x010a
        /*07d2*/ 	.byte	0x2b
	.zero		1


	//   ....[111]....
        /*07d4*/ 	.word	0x00005a20
        /*07d8*/ 	.word	0x0000009c
        /*07dc*/ 	.word	0x00000150
        /*07e0*/ 	.short	0x010a
        /*07e2*/ 	.byte	0xff
	.zero		1


	//   ....[112]....
        /*07e4*/ 	.word	0x00005bb0
        /*07e8*/ 	.word	0x000000ff
        /*07ec*/ 	.word	0x00000110
        /*07f0*/ 	.short	0x010a
        /*07f2*/ 	.byte	0x2b
	.zero		1


	//   ....[113]....
        /*07f4*/ 	.word	0x00005cb0
        /*07f8*/ 	.word	0x000000ff
        /*07fc*/ 	.word	0x00000000
        /*0800*/ 	.short	0x0101
        /*0802*/ 	.byte	0x04
	.zero		1


	//   ....[114]....
        /*0804*/ 	.word	0x00005d10
        /*0808*/ 	.word	0x0000009c
        /*080c*/ 	.word	0x00000150
        /*0810*/ 	.short	0x010a
        /*0812*/ 	.byte	0xff
	.zero		1


	//   ....[115]....
        /*0814*/ 	.word	0x000060d0
        /*0818*/ 	.word	0x000000ff
        /*081c*/ 	.word	0x00000000
        /*0820*/ 	.short	0x0101
        /*0822*/ 	.byte	0x05
	.zero		1


	//   ....[116]....
        /*0824*/ 	.word	0x00007180
        /*0828*/ 	.word	0x00000003
        /*082c*/ 	.word	0x000001a0
        /*0830*/ 	.short	0x010a
        /*0832*/ 	.byte	0xff
	.zero		1


	//   ....[117]....
        /*0834*/ 	.word	0x000071e0
        /*0838*/ 	.word	0x00000002
        /*083c*/ 	.word	0x00000088
        /*0840*/ 	.short	0x010a
        /*0842*/ 	.byte	0xff
	.zero		1


	//   ....[118]....
        /*0844*/ 	.word	0x00007240
        /*0848*/ 	.word	0x00000002
        /*084c*/ 	.word	0x00000088
        /*0850*/ 	.short	0x010a
        /*0852*/ 	.byte	0xff
	.zero		1


	//   ....[119]....
        /*0854*/ 	.word	0x00007290
        /*0858*/ 	.word	0x00000002
        /*085c*/ 	.word	0x00000130
        /*0860*/ 	.short	0x010a
        /*0862*/ 	.byte	0xff
	.zero		1


	//   ....[120]....
        /*0864*/ 	.word	0x000072f0
        /*0868*/ 	.word	0x00000000
        /*086c*/ 	.word	0x00000000
        /*0870*/ 	.short	0x010a
        /*0872*/ 	.byte	0xff
	.zero		1


	//   ....[121]....
        /*0874*/ 	.word	0x00007350
        /*0878*/ 	.word	0x00000000
        /*087c*/ 	.word	0x00000000
        /*0880*/ 	.short	0x010a
        /*0882*/ 	.byte	0xff
	.zero		1


	//   ....[122]....
        /*0884*/ 	.word	0x000073b0
        /*0888*/ 	.word	0x00000000
        /*088c*/ 	.word	0x00000000
        /*0890*/ 	.short	0x010a
        /*0892*/ 	.byte	0xff
	.zero		1


	//   ....[123]....
        /*0894*/ 	.word	0x00007410
        /*0898*/ 	.word	0x00000000
        /*089c*/ 	.word	0x00000000
        /*08a0*/ 	.short	0x010a
        /*08a2*/ 	.byte	0xff
	.zero		1


	//   ....[124]....
        /*08a4*/ 	.word	0x00007470
        /*08a8*/ 	.word	0x00000000
        /*08ac*/ 	.word	0x00000000
        /*08b0*/ 	.short	0x010a
        /*08b2*/ 	.byte	0xff
	.zero		1


	//   ....[125]....
        /*08b4*/ 	.word	0x000074d0
        /*08b8*/ 	.word	0x00000000
        /*08bc*/ 	.word	0x00000000
        /*08c0*/ 	.short	0x010a
        /*08c2*/ 	.byte	0xff
	.zero		1


	//   ....[126]....
        /*08c4*/ 	.word	0x00007530
        /*08c8*/ 	.word	0x00000000
        /*08cc*/ 	.word	0x00000000
        /*08d0*/ 	.short	0x010a
        /*08d2*/ 	.byte	0xff
	.zero		1


	//   ....[127]....
        /*08d4*/ 	.word	0x00007590
        /*08d8*/ 	.word	0x00000000
        /*08dc*/ 	.word	0x00000000
        /*08e0*/ 	.short	0x010a
        /*08e2*/ 	.byte	0xff
	.zero		1


	//   ....[128]....
        /*08e4*/ 	.word	0x000075f0
        /*08e8*/ 	.word	0x00000000
        /*08ec*/ 	.word	0x00000000
        /*08f0*/ 	.short	0x010a
        /*08f2*/ 	.byte	0xff
	.zero		1


	//   ....[129]....
        /*08f4*/ 	.word	0x00007650
        /*08f8*/ 	.word	0x00000000
        /*08fc*/ 	.word	0x00000000
        /*0900*/ 	.short	0x010a
        /*0902*/ 	.byte	0xff
	.zero		1


	//   ....[130]....
        /*0904*/ 	.word	0x000076b0
        /*0908*/ 	.word	0x00000000
        /*090c*/ 	.word	0x00000000
        /*0910*/ 	.short	0x010a
        /*0912*/ 	.byte	0xff
	.zero		1


	//   ....[131]....
        /*0914*/ 	.word	0x00007710
        /*0918*/ 	.word	0x00000000
        /*091c*/ 	.word	0x00000000
        /*0920*/ 	.short	0x010a
        /*0922*/ 	.byte	0xff
	.zero		1


	//   ....[132]....
        /*0924*/ 	.word	0x00007770
        /*0928*/ 	.word	0x00000000
        /*092c*/ 	.word	0x00000000
        /*0930*/ 	.short	0x010a
        /*0932*/ 	.byte	0xff
	.zero		1


	//   ....[133]....
        /*0934*/ 	.word	0x000077d0
        /*0938*/ 	.word	0x00000000
        /*093c*/ 	.word	0x00000000
        /*0940*/ 	.short	0x010a
        /*0942*/ 	.byte	0xff
	.zero		1


	//   ....[134]....
        /*0944*/ 	.word	0x00007830
        /*0948*/ 	.word	0x00000000
        /*094c*/ 	.word	0x00000000
        /*0950*/ 	.short	0x010a
        /*0952*/ 	.byte	0xff
	.zero		1


	//   ....[135]....
        /*0954*/ 	.word	0x00007890
        /*0958*/ 	.word	0x00000000
        /*095c*/ 	.word	0x00000000
        /*0960*/ 	.short	0x010a
        /*0962*/ 	.byte	0xff
	.zero		1


	//   ....[136]....
        /*0964*/ 	.word	0x000078e0
        /*0968*/ 	.word	0x00000000
        /*096c*/ 	.word	0x00000190
        /*0970*/ 	.short	0x010a
        /*0972*/ 	.byte	0xff
	.zero		1


	//   ....[137]....
        /*0974*/ 	.word	0x00007940
        /*0978*/ 	.word	0x00000000
        /*097c*/ 	.word	0x00000140
        /*0980*/ 	.short	0x010a
        /*0982*/ 	.byte	0xff
	.zero		1


	//   ....[138]....
        /*0984*/ 	.word	0x00007990
        /*0988*/ 	.word	0x00000000
        /*098c*/ 	.word	0x00000130
        /*0990*/ 	.short	0x010a
        /*0992*/ 	.byte	0xff
	.zero		1


	//   ....[139]....
        /*0994*/ 	.word	0x000079f0
        /*0998*/ 	.word	0x00000000
        /*099c*/ 	.word	0x00000140
        /*09a0*/ 	.short	0x010a
        /*09a2*/ 	.byte	0xff
	.zero		1


	//   ....[140]....
        /*09a4*/ 	.word	0x00007a40
        /*09a8*/ 	.word	0x00000000
        /*09ac*/ 	.word	0x00000130
        /*09b0*/ 	.short	0x010a
        /*09b2*/ 	.byte	0xff
	.zero		1


	//   ....[141]....
        /*09b4*/ 	.word	0x00007aa0
        /*09b8*/ 	.word	0x00000003
        /*09bc*/ 	.word	0x00000170
        /*09c0*/ 	.short	0x010a
        /*09c2*/ 	.byte	0xff
	.zero		1


	//   ....[142]....
        /*09c4*/ 	.word	0x00007b00
        /*09c8*/ 	.word	0x00000000
        /*09cc*/ 	.word	0x00000000
        /*09d0*/ 	.short	0x010a
        /*09d2*/ 	.byte	0xff
	.zero		1


	//   ....[143]....
        /*09d4*/ 	.word	0x00007b60
        /*09d8*/ 	.word	0x00000000
        /*09dc*/ 	.word	0x00000000
        /*09e0*/ 	.short	0x010a
        /*09e2*/ 	.byte	0xff
	.zero		1


	//   ....[144]....
        /*09e4*/ 	.word	0x00007bc0
        /*09e8*/ 	.word	0x00000000
        /*09ec*/ 	.word	0x00000000
        /*09f0*/ 	.short	0x010a
        /*09f2*/ 	.byte	0xff
	.zero		1


	//   ....[145]....
        /*09f4*/ 	.word	0x00007c20
        /*09f8*/ 	.word	0x00000000
        /*09fc*/ 	.word	0x00000000
        /*0a00*/ 	.short	0x010a
        /*0a02*/ 	.byte	0xff
	.zero		1


	//   ....[146]....
        /*0a04*/ 	.word	0x00007c80
        /*0a08*/ 	.word	0x00000000
        /*0a0c*/ 	.word	0x00000000
        /*0a10*/ 	.short	0x010a
        /*0a12*/ 	.byte	0xff
	.zero		1


	//   ....[147]....
        /*0a14*/ 	.word	0x00007cd0
        /*0a18*/ 	.word	0x00000000
        /*0a1c*/ 	.word	0x00000130
        /*0a20*/ 	.short	0x010a
        /*0a22*/ 	.byte	0xff
	.zero		1


	//   ....[148]....
        /*0a24*/ 	.word	0x00007d30
        /*0a28*/ 	.word	0x00000000
        /*0a2c*/ 	.word	0x00000128
        /*0a30*/ 	.short	0x010a
        /*0a32*/ 	.byte	0xff
	.zero		1


	//   ....[149]....
        /*0a34*/ 	.word	0x00007d90
        /*0a38*/ 	.word	0x00000003
        /*0a3c*/ 	.word	0x00000118
        /*0a40*/ 	.short	0x010a
        /*0a42*/ 	.byte	0xff
	.zero		1


	//   ....[150]....
        /*0a44*/ 	.word	0x00007de0
        /*0a48*/ 	.word	0x00000000
        /*0a4c*/ 	.word	0x00000130
        /*0a50*/ 	.short	0x010a
        /*0a52*/ 	.byte	0xff
	.zero		1


	//   ....[151]....
        /*0a54*/ 	.word	0x00007e40
        /*0a58*/ 	.word	0x00000000
        /*0a5c*/ 	.word	0x00000110
        /*0a60*/ 	.short	0x010a
        /*0a62*/ 	.byte	0xff
	.zero		1


	//   ....[152]....
        /*0a64*/ 	.word	0x00007e90
        /*0a68*/ 	.word	0x0000009c
        /*0a6c*/ 	.word	0x00000150
        /*0a70*/ 	.short	0x010a
        /*0a72*/ 	.byte	0xff
	.zero		1


	//----- nvinfo : EIATTR_NUM_MBARRIERS
	.align		4
.L_47:
        /*0a74*/ 	.byte	0x03, 0x38
        /*0a76*/ 	.short	0x0036


	//----- nvinfo : EIATTR_EXIT_INSTR_OFFSETS
	.align		4
        /*0a78*/ 	.byte	0x04, 0x1c
        /*0a7a*/ 	.short	(.L_49 - .L_48)


	//   ....[0]....
.L_48:
        /*0a7c*/ 	.word	0x00002d80


	//   ....[1]....
        /*0a80*/ 	.word	0x00003270


	//   ....[2]....
        /*0a84*/ 	.word	0x000032d0


	//   ....[3]....
        /*0a88*/ 	.word	0x000040f0


	//   ....[4]....
        /*0a8c*/ 	.word	0x00004c20


	//   ....[5]....
        /*0a90*/ 	.word	0x00004c60


	//   ....[6]....
        /*0a94*/ 	.word	0x00007170


	//----- nvinfo : EIATTR_MAX_THREADS
	.align		4
.L_49:
        /*0a98*/ 	.byte	0x04, 0x05
        /*0a9a*/ 	.short	(.L_51 - .L_50)
.L_50:
        /*0a9c*/ 	.word	0x00000100
        /*0aa0*/ 	.word	0x00000001
        /*0aa4*/ 	.word	0x00000001


	//----- nvinfo : EIATTR_CRS_STACK_SIZE
	.align		4
.L_51:
        /*0aa8*/ 	.byte	0x04, 0x1e
        /*0aaa*/ 	.short	(.L_53 - .L_52)
.L_52:
        /*0aac*/ 	.word	0x00000000


	//----- nvinfo : EIATTR_CBANK_PARAM_SIZE
	.align		4
.L_53:
        /*0ab0*/ 	.byte	0x03, 0x19
        /*0ab2*/ 	.short	0x0800


	//----- nvinfo : EIATTR_PARAM_CBANK
	.align		4
        /*0ab4*/ 	.byte	0x04, 0x0a
        /*0ab6*/ 	.short	(.L_55 - .L_54)
	.align		4
.L_54:
        /*0ab8*/ 	.word	index@(.nv.constant0._ZN7cutlass13device_kernelINS_4gemm6kernel13GemmUniversalIN4cute5tupleIJiiiiEEENS1_10collective13CollectiveMmaINS1_35MainloopSm100TmaUmmaWarpSpecializedILi17ELi2ELi4ENS5_IJNS4_1CILi1EEESB_SB_EEEEENS5_IJNSA_ILi128EEENSA_ILi64EEESF_EEENS_12float_e4m3_tENS5_IJlSB_lEEESH_SI_NS4_8TiledMMAINS4_8MMA_AtomIJNS4_10MMA_TraitsINS4_19SM100_MMA_F8F6F4_SSEJSH_SH_fSE_SF_NS4_17integral_constantINS4_4UMMA5MajorELSP_0EEESQ_NSN_INSO_7ScaleInELSR_0EEESS_EEEEEENS4_6LayoutISC_NS5_IJNSA_ILi0EEESW_SW_EEEEENS5_IJNS4_10UnderscoreESZ_SZ_EEEEENS4_13SM90_TMA_LOADENS4_14ComposedLayoutINS4_7SwizzleILi2ELi4ELi3EEENS4_18smem_ptr_flag_bitsILi8EEENSV_INS5_IJNSA_ILi8EEESF_EEENS5_IJSF_SB_EEEEEEEvNS4_8identityES12_S1C_vS1D_EENS_8epilogue10collective18CollectiveEpilogueINS1F_23Sm100TmaWarpSpecializedILi1ELi1ELi64ELb0ELb0EEEJSG_NS5_IJNSV_ISE_SB_EENSV_ISF_SB_EEEEESH_SI_SH_SI_NS1F_6fusion15FusionCallbacksIS1J_NS1N_13LinCombEltActINS1F_6thread4ReLuESH_fSH_fLNS_15FloatRoundStyleE2EEESG_S1M_JEEENS4_5SM1004TMEM4LOAD26SM100_TMEM_LOAD_32dp32b64xES12_S1C_NS4_39AutoVectorizingCopyWithAssumedAlignmentILi128EEENS4_14SM90_TMA_STOREES1C_S20_S20_EEEvvEEEEvNT_6ParamsE)
        /*0abc*/ 	.short	0x0380
        /*0abe*/ 	.short	0x0800


	//----- nvinfo : EIATTR_SW_WAR
	.align		4
.L_55:
        /*0ac0*/ 	.byte	0x04, 0x36
        /*0ac2*/ 	.short	(.L_57 - .L_56)
.L_56:
        /*0ac4*/ 	.word	0x00000008
.L_57:


//--------------------- .nv.callgraph             --------------------------
	.section	.nv.callgraph,"",@"SHT_CUDA_CALLGRAPH"
	.align	4
	.sectionentsize	8
	.align		4
        /*0000*/ 	.word	0x00000000
	.align		4
        /*0004*/ 	.word	0xffffffff
	.align		4
        /*0008*/ 	.word	index@(_ZN7cutlass13device_kernelINS_4gemm6kernel13GemmUniversalIN4cute5tupleIJiiiiEEENS1_10collective13CollectiveMmaINS1_35MainloopSm100TmaUmmaWarpSpecializedILi17ELi2ELi4ENS5_IJNS4_1CILi1EEESB_SB_EEEEENS5_IJNSA_ILi128EEENSA_ILi64EEESF_EEENS_12float_e4m3_tENS5_IJlSB_lEEESH_SI_NS4_8TiledMMAINS4_8MMA_AtomIJNS4_10MMA_TraitsINS4_19SM100_MMA_F8F6F4_SSEJSH_SH_fSE_SF_NS4_17integral_constantINS4_4UMMA5MajorELSP_0EEESQ_NSN_INSO_7ScaleInELSR_0EEESS_EEEEEENS4_6LayoutISC_NS5_IJNSA_ILi0EEESW_SW_EEEEENS5_IJNS4_10UnderscoreESZ_SZ_EEEEENS4_13SM90_TMA_LOADENS4_14ComposedLayoutINS4_7SwizzleILi2ELi4ELi3EEENS4_18smem_ptr_flag_bitsILi8EEENSV_INS5_IJNSA_ILi8EEESF_EEENS5_IJSF_SB_EEEEEEEvNS4_8identityES12_S1C_vS1D_EENS_8epilogue10collective18CollectiveEpilogueINS1F_23Sm100TmaWarpSpecializedILi1ELi1ELi64ELb0ELb0EEEJSG_NS5_IJNSV_ISE_SB_EENSV_ISF_SB_EEEEESH_SI_SH_SI_NS1F_6fusion15FusionCallbacksIS1J_NS1N_13LinCombEltActINS1F_6thread4ReLuESH_fSH_fLNS_15FloatRoundStyleE2EEESG_S1M_JEEENS4_5SM1004TMEM4LOAD26SM100_TMEM_LOAD_32dp32b64xES12_S1C_NS4_39AutoVectorizingCopyWithAssumedAlignmentILi128EEENS4_14SM90_TMA_STOREES1C_S20_S20_EEEvvEEEEvNT_6ParamsE)
	.align		4
        /*000c*/ 	.word	index@(__assertfail)
	.align		4
        /*0010*/ 	.word	0x00000000
	.align		4
        /*0014*/ 	.word	0xfffffffe
	.align		4
        /*0018*/ 	.word	0x00000000
	.align		4
        /*001c*/ 	.word	0xfffffffd
	.align		4
        /*0020*/ 	.word	0x00000000
	.align		4
        /*0024*/ 	.word	0xfffffffc


//--------------------- .nv.constant4             --------------------------
	.section	.nv.constant4,"a",@progbits
	.align	8
	.align		8
.nv.constant4:
        /*0000*/ 	.dword	__assertfail
	.align		8
        /*0008*/ 	.dword	__unnamed_1
	.align		8
        /*0010*/ 	.dword	__unnamed_2
	.align		8
        /*0018*/ 	.dword	_ZN39_INTERNAL_c20d7813_4_k_cu_0844b251_29534cuda3std3__45__cpo5beginE
	.align		8
        /*0020*/ 	.dword	_ZN39_INTERNAL_c20d7813_4_k_cu_0844b251_29534cuda3std3__45__cpo3endE
	.align		8
        /*0028*/ 	.dword	_ZN39_INTERNAL_c20d7813_4_k_cu_0844b251_29534cuda3std3__45__cpo6cbeginE
	.align		8
        /*0030*/ 	.dword	_ZN39_INTERNAL_c20d7813_4_k_cu_0844b251_29534cuda3std3__45__cpo4cendE
	.align		8
        /*0038*/ 	.dword	_ZN39_INTERNAL_c20d7813_4_k_cu_0844b251_29534cuda3std3__441_GLOBAL__N__c20d7813_4_k_cu_0844b251_29536ignoreE
	.align		8
        /*0040*/ 	.dword	_ZN39_INTERNAL_c20d7813_4_k_cu_0844b251_29534cuda3std3__419piecewise_constructE
	.align		8
        /*0048*/ 	.dword	_ZN39_INTERNAL_c20d7813_4_k_cu_0844b251_29534cuda3std3__48in_placeE
	.align		8
        /*0050*/ 	.dword	_ZN39_INTERNAL_c20d7813_4_k_cu_0844b251_29534cuda3std6ranges3__45__cpo4swapE
	.align		8
        /*0058*/ 	.dword	_ZN39_INTERNAL_c20d7813_4_k_cu_0844b251_29534cuda3std6ranges3__45__cpo9iter_moveE
	.align		8
        /*0060*/ 	.dword	_ZN39_INTERNAL_c20d7813_4_k_cu_0844b251_29534cute7productE
	.align		8
        /*0068*/ 	.dword	_ZN39_INTERNAL_c20d7813_4_k_cu_0844b251_29534cute1_E
	.align		8
        /*0070*/ 	.dword	$str$25
	.align		8
        /*0078*/ 	.dword	$str$26
	.align		8
        /*0080*/ 	.dword	$str$27
	.align		8
        /*0088*/ 	.dword	$str$28


//--------------------- .text._ZN7cutlass13device_kernelINS_4gemm6kernel13GemmUniversalIN4cute5tupleIJiiiiEEENS1_10collective13CollectiveMmaINS1_35MainloopSm100TmaUmmaWarpSpecializedILi17ELi2ELi4ENS5_IJNS4_1CILi1EEESB_SB_EEEEENS5_IJNSA_ILi128EEENSA_ILi64EEESF_EEENS_12float_e4m3_tENS5_IJlSB_lEEESH_SI_NS4_8TiledMMAINS4_8MMA_AtomIJNS4_10MMA_TraitsINS4_19SM100_MMA_F8F6F4_SSEJSH_SH_fSE_SF_NS4_17integral_constantINS4_4UMMA5MajorELSP_0EEESQ_NSN_INSO_7ScaleInELSR_0EEESS_EEEEEENS4_6LayoutISC_NS5_IJNSA_ILi0EEESW_SW_EEEEENS5_IJNS4_10UnderscoreESZ_SZ_EEEEENS4_13SM90_TMA_LOADENS4_14ComposedLayoutINS4_7SwizzleILi2ELi4ELi3EEENS4_18smem_ptr_flag_bitsILi8EEENSV_INS5_IJNSA_ILi8EEESF_EEENS5_IJSF_SB_EEEEEEEvNS4_8identityES12_S1C_vS1D_EENS_8epilogue10collective18CollectiveEpilogueINS1F_23Sm100TmaWarpSpecializedILi1ELi1ELi64ELb0ELb0EEEJSG_NS5_IJNSV_ISE_SB_EENSV_ISF_SB_EEEEESH_SI_SH_SI_NS1F_6fusion15FusionCallbacksIS1J_NS1N_13LinCombEltActINS1F_6thread4ReLuESH_fSH_fLNS_15FloatRoundStyleE2EEESG_S1M_JEEENS4_5SM1004TMEM4LOAD26SM100_TMEM_LOAD_32dp32b64xES12_S1C_NS4_39AutoVectorizingCopyWithAssumedAlignmentILi128EEENS4_14SM90_TMA_STOREES1C_S20_S20_EEEvvEEEEvNT_6ParamsE --------------------------
	.section	.text._ZN7cutlass13device_kernelINS_4gemm6kernel13GemmUniversalIN4cute5tupleIJiiiiEEENS1_10collective13CollectiveMmaINS1_35MainloopSm100TmaUmmaWarpSpecializedILi17ELi2ELi4ENS5_IJNS4_1CILi1EEESB_SB_EEEEENS5_IJNSA_ILi128EEENSA_ILi64EEESF_EEENS_12float_e4m3_tENS5_IJlSB_lEEESH_SI_NS4_8TiledMMAINS4_8MMA_AtomIJNS4_10MMA_TraitsINS4_19SM100_MMA_F8F6F4_SSEJSH_SH_fSE_SF_NS4_17integral_constantINS4_4UMMA5MajorELSP_0EEESQ_NSN_INSO_7ScaleInELSR_0EEESS_EEEEEENS4_6LayoutISC_NS5_IJNSA_ILi0EEESW_SW_EEEEENS5_IJNS4_10UnderscoreESZ_SZ_EEEEENS4_13SM90_TMA_LOADENS4_14ComposedLayoutINS4_7SwizzleILi2ELi4ELi3EEENS4_18smem_ptr_flag_bitsILi8EEENSV_INS5_IJNSA_ILi8EEESF_EEENS5_IJSF_SB_EEEEEEEvNS4_8identityES12_S1C_vS1D_EENS_8epilogue10collective18CollectiveEpilogueINS1F_23Sm100TmaWarpSpecializedILi1ELi1ELi64ELb0ELb0EEEJSG_NS5_IJNSV_ISE_SB_EENSV_ISF_SB_EEEEESH_SI_SH_SI_NS1F_6fusion15FusionCallbacksIS1J_NS1N_13LinCombEltActINS1F_6thread4ReLuESH_fSH_fLNS_15FloatRoundStyleE2EEESG_S1M_JEEENS4_5SM1004TMEM4LOAD26SM100_TMEM_LOAD_32dp32b64xES12_S1C_NS4_39AutoVectorizingCopyWithAssumedAlignmentILi128EEENS4_14SM90_TMA_STOREES1C_S20_S20_EEEvvEEEEvNT_6ParamsE,"ax",@progbits
	.align	128
.text._ZN7cutlass13device_kernelINS_4gemm6kernel13GemmUniversalIN4cute5tupleIJiiiiEEENS1_10collective13CollectiveMmaINS1_35MainloopSm100TmaUmmaWarpSpecializedILi17ELi2ELi4ENS5_IJNS4_1CILi1EEESB_SB_EEEEENS5_IJNSA_ILi128EEENSA_ILi64EEESF_EEENS_12float_e4m3_tENS5_IJlSB_lEEESH_SI_NS4_8TiledMMAINS4_8MMA_AtomIJNS4_10MMA_TraitsINS4_19SM100_MMA_F8F6F4_SSEJSH_SH_fSE_SF_NS4_17integral_constantINS4_4UMMA5MajorELSP_0EEESQ_NSN_INSO_7ScaleInELSR_0EEESS_EEEEEENS4_6LayoutISC_NS5_IJNSA_ILi0EEESW_SW_EEEEENS5_IJNS4_10UnderscoreESZ_SZ_EEEEENS4_13SM90_TMA_LOADENS4_14ComposedLayoutINS4_7SwizzleILi2ELi4ELi3EEENS4_18smem_ptr_flag_bitsILi8EEENSV_INS5_IJNSA_ILi8EEESF_EEENS5_IJSF_SB_EEEEEEEvNS4_8identityES12_S1C_vS1D_EENS_8epilogue10collective18CollectiveEpilogueINS1F_23Sm100TmaWarpSpecializedILi1ELi1ELi64ELb0ELb0EEEJSG_NS5_IJNSV_ISE_SB_EENSV_ISF_SB_EEEEESH_SI_SH_SI_NS1F_6fusion15FusionCallbacksIS1J_NS1N_13LinCombEltActINS1F_6thread4ReLuESH_fSH_fLNS_15FloatRoundStyleE2EEESG_S1M_JEEENS4_5SM1004TMEM4LOAD26SM100_TMEM_LOAD_32dp32b64xES12_S1C_NS4_39AutoVectorizingCopyWithAssumedAlignmentILi128EEENS4_14SM90_TMA_STOREES1C_S20_S20_EEEvvEEEEvNT_6ParamsE:
        .type           _ZN7cutlass13device_kernelINS_4gemm6kernel13GemmUniversalIN4cute5tupleIJiiiiEEENS1_10collective13CollectiveMmaINS1_35MainloopSm100TmaUmmaWarpSpecializedILi17ELi2ELi4ENS5_IJNS4_1CILi1EEESB_SB_EEEEENS5_IJNSA_ILi128EEENSA_ILi64EEESF_EEENS_12float_e4m3_tENS5_IJlSB_lEEESH_SI_NS4_8TiledMMAINS4_8MMA_AtomIJNS4_10MMA_TraitsINS4_19SM100_MMA_F8F6F4_SSEJSH_SH_fSE_SF_NS4_17integral_constantINS4_4UMMA5MajorELSP_0EEESQ_NSN_INSO_7ScaleInELSR_0EEESS_EEEEEENS4_6LayoutISC_NS5_IJNSA_ILi0EEESW_SW_EEEEENS5_IJNS4_10UnderscoreESZ_SZ_EEEEENS4_13SM90_TMA_LOADENS4_14ComposedLayoutINS4_7SwizzleILi2ELi4ELi3EEENS4_18smem_ptr_flag_bitsILi8EEENSV_INS5_IJNSA_ILi8EEESF_EEENS5_IJSF_SB_EEEEEEEvNS4_8identityES12_S1C_vS1D_EENS_8epilogue10collective18CollectiveEpilogueINS1F_23Sm100TmaWarpSpecializedILi1ELi1ELi64ELb0ELb0EEEJSG_NS5_IJNSV_ISE_SB_EENSV_ISF_SB_EEEEESH_SI_SH_SI_NS1F_6fusion15FusionCallbacksIS1J_NS1N_13LinCombEltActINS1F_6thread4ReLuESH_fSH_fLNS_15FloatRoundStyleE2EEESG_S1M_JEEENS4_5SM1004TMEM4LOAD26SM100_TMEM_LOAD_32dp32b64xES12_S1C_NS4_39AutoVectorizingCopyWithAssumedAlignmentILi128EEENS4_14SM90_TMA_STOREES1C_S20_S20_EEEvvEEEEvNT_6ParamsE,@function
        .size           _ZN7cutlass13device_kernelINS_4gemm6kernel13GemmUniversalIN4cute5tupleIJiiiiEEENS1_10collective13CollectiveMmaINS1_35MainloopSm100TmaUmmaWarpSpecializedILi17ELi2ELi4ENS5_IJNS4_1CILi1EEESB_SB_EEEEENS5_IJNSA_ILi128EEENSA_ILi64EEESF_EEENS_12float_e4m3_tENS5_IJlSB_lEEESH_SI_NS4_8TiledMMAINS4_8MMA_AtomIJNS4_10MMA_TraitsINS4_19SM100_MMA_F8F6F4_SSEJSH_SH_fSE_SF_NS4_17integral_constantINS4_4UMMA5MajorELSP_0EEESQ_NSN_INSO_7ScaleInELSR_0EEESS_EEEEEENS4_6LayoutISC_NS5_IJNSA_ILi0EEESW_SW_EEEEENS5_IJNS4_10UnderscoreESZ_SZ_EEEEENS4_13SM90_TMA_LOADENS4_14ComposedLayoutINS4_7SwizzleILi2ELi4ELi3EEENS4_18smem_ptr_flag_bitsILi8EEENSV_INS5_IJNSA_ILi8EEESF_EEENS5_IJSF_SB_EEEEEEEvNS4_8identityES12_S1C_vS1D_EENS_8epilogue10collective18CollectiveEpilogueINS1F_23Sm100TmaWarpSpecializedILi1ELi1ELi64ELb0ELb0EEEJSG_NS5_IJNSV_ISE_SB_EENSV_ISF_SB_EEEEESH_SI_SH_SI_NS1F_6fusion15FusionCallbacksIS1J_NS1N_13LinCombEltActINS1F_6thread4ReLuESH_fSH_fLNS_15FloatRoundStyleE2EEESG_S1M_JEEENS4_5SM1004TMEM4LOAD26SM100_TMEM_LOAD_32dp32b64xES12_S1C_NS4_39AutoVectorizingCopyWithAssumedAlignmentILi128EEENS4_14SM90_TMA_STOREES1C_S20_S20_EEEvvEEEEvNT_6ParamsE,(.L_x_169 - _ZN7cutlass13device_kernelINS_4gemm6kernel13GemmUniversalIN4cute5tupleIJiiiiEEENS1_10collective13CollectiveMmaINS1_35MainloopSm100TmaUmmaWarpSpecializedILi17ELi2ELi4ENS5_IJNS4_1CILi1EEESB_SB_EEEEENS5_IJNSA_ILi128EEENSA_ILi64EEESF_EEENS_12float_e4m3_tENS5_IJlSB_lEEESH_SI_NS4_8TiledMMAINS4_8MMA_AtomIJNS4_10MMA_TraitsINS4_19SM100_MMA_F8F6F4_SSEJSH_SH_fSE_SF_NS4_17integral_constantINS4_4UMMA5MajorELSP_0EEESQ_NSN_INSO_7ScaleInELSR_0EEESS_EEEEEENS4_6LayoutISC_NS5_IJNSA_ILi0EEESW_SW_EEEEENS5_IJNS4_10UnderscoreESZ_SZ_EEEEENS4_13SM90_TMA_LOADENS4_14ComposedLayoutINS4_7SwizzleILi2ELi4ELi3EEENS4_18smem_ptr_flag_bitsILi8EEENSV_INS5_IJNSA_ILi8EEESF_EEENS5_IJSF_SB_EEEEEEEvNS4_8identityES12_S1C_vS1D_EENS_8epilogue10collective18CollectiveEpilogueINS1F_23Sm100TmaWarpSpecializedILi1ELi1ELi64ELb0ELb0EEEJSG_NS5_IJNSV_ISE_SB_EENSV_ISF_SB_EEEEESH_SI_SH_SI_NS1F_6fusion15FusionCallbacksIS1J_NS1N_13LinCombEltActINS1F_6thread4ReLuESH_fSH_fLNS_15FloatRoundStyleE2EEESG_S1M_JEEENS4_5SM1004TMEM4LOAD26SM100_TMEM_LOAD_32dp32b64xES12_S1C_NS4_39AutoVectorizingCopyWithAssumedAlignmentILi128EEENS4_14SM90_TMA_STOREES1C_S20_S20_EEEvvEEEEvNT_6ParamsE)
        .other          _ZN7cutlass13device_kernelINS_4gemm6kernel13GemmUniversalIN4cute5tupleIJiiiiEEENS1_10collective13CollectiveMmaINS1_35MainloopSm100TmaUmmaWarpSpecializedILi17ELi2ELi4ENS5_IJNS4_1CILi1EEESB_SB_EEEEENS5_IJNSA_ILi128EEENSA_ILi64EEESF_EEENS_12float_e4m3_tENS5_IJlSB_lEEESH_SI_NS4_8TiledMMAINS4_8MMA_AtomIJNS4_10MMA_TraitsINS4_19SM100_MMA_F8F6F4_SSEJSH_SH_fSE_SF_NS4_17integral_constantINS4_4UMMA5MajorELSP_0EEESQ_NSN_INSO_7ScaleInELSR_0EEESS_EEEEEENS4_6LayoutISC_NS5_IJNSA_ILi0EEESW_SW_EEEEENS5_IJNS4_10UnderscoreESZ_SZ_EEEEENS4_13SM90_TMA_LOADENS4_14ComposedLayoutINS4_7SwizzleILi2ELi4ELi3EEENS4_18smem_ptr_flag_bitsILi8EEENSV_INS5_IJNSA_ILi8EEESF_EEENS5_IJSF_SB_EEEEEEEvNS4_8identityES12_S1C_vS1D_EENS_8epilogue10collective18CollectiveEpilogueINS1F_23Sm100TmaWarpSpecializedILi1ELi1ELi64ELb0ELb0EEEJSG_NS5_IJNSV_ISE_SB_EENSV_ISF_SB_EEEEESH_SI_SH_SI_NS1F_6fusion15FusionCallbacksIS1J_NS1N_13LinCombEltActINS1F_6thread4ReLuESH_fSH_fLNS_15FloatRoundStyleE2EEESG_S1M_JEEENS4_5SM1004TMEM4LOAD26SM100_TMEM_LOAD_32dp32b64xES12_S1C_NS4_39AutoVectorizingCopyWithAssumedAlignmentILi128EEENS4_14SM90_TMA_STOREES1C_S20_S20_EEEvvEEEEvNT_6ParamsE,@"STO_CUDA_ENTRY STV_DEFAULT"
_ZN7cutlass13device_kernelINS_4gemm6kernel13GemmUniversalIN4cute5tupleIJiiiiEEENS1_10collective13CollectiveMmaINS1_35MainloopSm100TmaUmmaWarpSpecializedILi17ELi2ELi4ENS5_IJNS4_1CILi1EEESB_SB_EEEEENS5_IJNSA_ILi128EEENSA_ILi64EEESF_EEENS_12float_e4m3_tENS5_IJlSB_lEEESH_SI_NS4_8TiledMMAINS4_8MMA_AtomIJNS4_10MMA_TraitsINS4_19SM100_MMA_F8F6F4_SSEJSH_SH_fSE_SF_NS4_17integral_constantINS4_4UMMA5MajorELSP_0EEESQ_NSN_INSO_7ScaleInELSR_0EEESS_EEEEEENS4_6LayoutISC_NS5_IJNSA_ILi0EEESW_SW_EEEEENS5_IJNS4_10UnderscoreESZ_SZ_EEEEENS4_13SM90_TMA_LOADENS4_14ComposedLayoutINS4_7SwizzleILi2ELi4ELi3EEENS4_18smem_ptr_flag_bitsILi8EEENSV_INS5_IJNSA_ILi8EEESF_EEENS5_IJSF_SB_EEEEEEEvNS4_8identityES12_S1C_vS1D_EENS_8epilogue10collective18CollectiveEpilogueINS1F_23Sm100TmaWarpSpecializedILi1ELi1ELi64ELb0ELb0EEEJSG_NS5_IJNSV_ISE_SB_EENSV_ISF_SB_EEEEESH_SI_SH_SI_NS1F_6fusion15FusionCallbacksIS1J_NS1N_13LinCombEltActINS1F_6thread4ReLuESH_fSH_fLNS_15FloatRoundStyleE2EEESG_S1M_JEEENS4_5SM1004TMEM4LOAD26SM100_TMEM_LOAD_32dp32b64xES12_S1C_NS4_39AutoVectorizingCopyWithAssumedAlignmentILi128EEENS4_14SM90_TMA_STOREES1C_S20_S20_EEEvvEEEEvNT_6ParamsE:
[----:B------:R-:W1:Y:S01]  /*0000*/  LDC R1, c[0x0][0x37c] ;  /* 0x0000df00ff017b82 */ /* 0x000e620000000800 */
[----:B------:R-:W2:Y:S01]  /*0010*/  S2R R166, SR_TID.X ;  /* 0x0000000000a67919 */ /* 0x000ea20000002100 */
[----:B------:R-:W3:Y:S01]  /*0020*/  LDCU.64 UR6, c[0x0][0x890] ;  /* 0x00011200ff0677ac */ /* 0x000ee20008000a00 */
[----:B------:R-:W-:Y:S02]  /*0030*/  PRMT R164, RZ, 0x7610, R164 ;  /* 0x00007610ffa47816 */ /* 0x000fe400000000a4 */
[----:B------:R-:W-:Y:S01]  /*0040*/  ELECT P5, URZ, PT ;  /* 0x0000000000ff782f */ /* 0x000fe200038a0000 */
[----:B------:R-:W4:Y:S01]  /*0050*/  LDCU.64 UR40, c[0x0][0x358] ;  /* 0x00006b00ff2877ac */ /* 0x000f220008000a00 */
[----:B---3--:R-:W-:-:S04]  /*0060*/  UISETP.NE.U32.AND UP2, UPT, UR6, URZ, UPT ;  /* 0x000000ff0600728c */ /* 0x008fc8000bf45070 */
[----:B------:R-:W-:Y:S01]  /*0070*/  UISETP.NE.AND.EX UP2, UPT, UR7, URZ, UPT, UP2 ;  /* 0x000000ff0700728c */ /* 0x000fe2000bf45320 */
[----:B--2---:R-:W-:-:S05]  /*0080*/  SHF.R.U32.HI R169, RZ, 0x5, R166 ;  /* 0x00000005ffa97819 */ /* 0x004fca00000116a6 */
[----:B------:R-:W2:Y:S02]  /*0090*/  SHFL.IDX PT, R0, R169, RZ, 0x1f ;  /* 0x00001fffa9007589 */ /* 0x000ea400000e0000 */
[----:B--2---:R-:W-:Y:S01]  /*00a0*/  R2UR UR8, R0 ;  /* 0x00000000000872ca */ /* 0x004fe200000e0000 */
[----:B-1--4-:R-:W-:Y:S05]  /*00b0*/  BRA.U UP2, `(.L_x_0) ;  /* 0x00000001022c7547 */ /* 0x012fea000b800000 */
[----:B------:R-:W1:Y:S02]  /*00c0*/  LDCU.64 UR4, c[0x0][0x888] ;  /* 0x00011100ff0477ac */ /* 0x000e640008000a00 */
[----:B-1----:R-:W-:-:S04]  /*00d0*/  UISETP.NE.U32.AND UP0, UPT, UR4, URZ, UPT ;  /* 0x000000ff0400728c */ /* 0x002fc8000bf05070 */
[----:B------:R-:W-:-:S09]  /*00e0*/  UISETP.NE.AND.EX UP0, UPT, UR5, URZ, UPT, UP0 ;  /* 0x000000ff0500728c */ /* 0x000fd2000bf05300 */
[----:B------:R-:W-:Y:S05]  /*00f0*/  BRA.U !UP0, `(.L_x_1) ;  /* 0x0000000108107547 */ /* 0x000fea000b800000 */
[----:B------:R-:W1:Y:S02]  /*0100*/  LDC.64 R2, c[0x0][0x888] ;  /* 0x00022200ff027b82 */ /* 0x000e640000000a00 */
[----:B-1----:R1:W5:Y:S01]  /*0110*/  LDG.E R81, desc[UR40][R2.64] ;  /* 0x0000002802517981 */ /* 0x002362000c1e1900 */
[----:B------:R-:W-:Y:S01]  /*0120*/  HFMA2 R164, -RZ, RZ, 0, 5.9604644775390625e-08 ;  /* 0x00000001ffa47431 */ /* 0x000fe200000001ff */
[----:B------:R-:W-:Y:S05]  /*0130*/  BRA `(.L_x_0) ;  /* 0x00000000000c7947 */ /* 0x000fea0003800000 */
.L_x_1:
[----:B------:R-:W1:Y:S01]  /*0140*/  LDCU UR4, c[0x0][0x880] ;  /* 0x00011000ff0477ac */ /* 0x000e620008000800 */
[----:B------:R-:W-:Y:S01]  /*0150*/  HFMA2 R164, -RZ, RZ, 0, 5.9604644775390625e-08 ;  /* 0x00000001ffa47431 */ /* 0x000fe200000001ff */
[----:B-1----:R-:W-:-:S07]  /*0160*/  MOV R81, UR4 ;  /* 0x0000000400517c02 */ /* 0x002fce0008000f00 */
.L_x_0:
[----:B------:R-:W2:Y:S02]  /*0170*/  LDCU.64 UR4, c[0x0][0x8b0] ;  /* 0x00011600ff0477ac */ /* 0x000ea40008000a00 */
[----:B--2---:R-:W-:-:S04]  /*0180*/  UISETP.NE.U32.AND UP0, UPT, UR4, URZ, UPT ;  /* 0x000000ff0400728c */ /* 0x004fc8000bf05070 */
[----:B------:R-:W-:-:S09]  /*0190*/  UISETP.NE.AND.EX UP0, UPT, UR5, URZ, UPT, UP0 ;  /* 0x000000ff0500728c */ /* 0x000fd2000bf05300 */
[----:B------:R-:W-:Y:S05]  /*01a0*/  BRA.U UP0, `(.L_x_2) ;  /* 0x0000000100247547 */ /* 0x000fea000b800000 */
[----:B------:R-:W2:Y:S02]  /*01b0*/  LDCU.64 UR4, c[0x0][0x8a8] ;  /* 0x00011500ff0477ac */ /* 0x000ea40008000a00 */
[----:B--2---:R-:W-:-:S04]  /*01c0*/  UISETP.NE.U32.AND UP0, UPT, UR4, URZ, UPT ;  /* 0x000000ff0400728c */ /* 0x004fc8000bf05070 */
[----:B------:R-:W-:-:S09]  /*01d0*/  UISETP.NE.AND.EX UP0, UPT, UR5, URZ, UPT, UP0 ;  /* 0x000000ff0500728c */ /* 0x000fd2000bf05300 */
[----:B------:R-:W-:Y:S05]  /*01e0*/  BRA.U !UP0, `(.L_x_3) ;  /* 0x00000001080c7547 */ /* 0x000fea000b800000 */
[----:B------:R-:W2:Y:S02]  /*01f0*/  LDC.64 R78, c[0x0][0x8a8] ;  /* 0x00022a00ff4e7b82 */ /* 0x000ea40000000a00 */
[----:B--2---:R2:W5:Y:S01]  /*0200*/  LDG.E R78, desc[UR40][R78.64] ;  /* 0x000000284e4e7981 */ /* 0x004562000c1e1900 */
[----:B------:R-:W-:Y:S05]  /*0210*/  BRA `(.L_x_2) ;  /* 0x0000000000087947 */ /* 0x000fea0003800000 */
.L_x_3:
[----:B------:R-:W2:Y:S02]  /*0220*/  LDCU UR4, c[0x0][0x8a0] ;  /* 0x00011400ff0477ac */ /* 0x000ea40008000800 */
[----:B--2---:R-:W-:Y:S02]  /*0230*/  MOV R78, UR4 ;  /* 0x00000004004e7c02 */ /* 0x004fe40008000f00 */
.L_x_2:
[----:B------:R-:W-:Y:S01]  /*0240*/  IMAD.U32 R0, RZ, RZ, UR8 ;  /* 0x00000008ff007e24 */ /* 0x000fe2000f8e00ff */
[----:B------:R-:W-:Y:S04]  /*0250*/  BSSY.RECONVERGENT B0, `(.L_x_4) ;  /* 0x000000c000007945 */ /* 0x000fe80003800200 */
[C---:B------:R-:W-:Y:S02]  /*0260*/  ISETP.NE.OR P1, PT, R0.reuse, 0x1, !P5 ;  /* 0x000000010000780c */ /* 0x040fe40006f25670 */
[----:B------:R-:W-:-:S11]  /*0270*/  ISETP.NE.OR P0, PT, R0, 0x3, !P5 ;  /* 0x000000030000780c */ /* 0x000fd60006f05670 */
[----:B------:R-:W-:Y:S05]  /*0280*/  @P1 BRA `(.L_x_5) ;  /* 0x0000000000201947 */ /* 0x000fea0003800000 */
[----:B------:R-:W3:Y:S02]  /*0290*/  LDCU.64 UR4, c[0x0][0x348] ;  /* 0x00006900ff0477ac */ /* 0x000ee40008000a00 */
[----:B---3--:R-:W-:Y:S02]  /*02a0*/  UIADD3 UR10, UP1, UPT, UR4, 0x80, URZ ;  /* 0x00000080040a7890 */ /* 0x008fe4000ff3e0ff */
[----:B------:R-:W-:Y:S02]  /*02b0*/  UIADD3 UR4, UP0, UPT, UR4, 0x180, URZ ;  /* 0x0000018004047890 */ /* 0x000fe4000ff1e0ff */
[----:B------:R-:W-:Y:S02]  /*02c0*/  UIADD3.X UR11, UPT, UPT, URZ, UR5, URZ, UP1, !UPT ;  /* 0x00000005ff0b7290 */ /* 0x000fe40008ffe4ff */
[----:B------:R-:W-:-:S07]  /*02d0*/  UIADD3.X UR5, UPT, UPT, URZ, UR5, URZ, UP0, !UPT ;  /* 0x00000005ff057290 */ /* 0x000fce00087fe4ff */
[----:B------:R3:W-:Y:S02]  /*02e0*/  UTMACCTL.PF [UR10] ;  /* 0x000000000a0079b9 */ /* 0x0007e40008040000 */
[----:B------:R3:W-:Y:S02]  /*02f0*/  UTMACCTL.PF [UR4] ;  /* 0x00000000040079b9 */ /* 0x0007e40008040000 */
[----:B---3--:R-:W-:Y:S01]  /*0300*/  NOP ;  /* 0x0000000000007918 */ /* 0x008fe20000000000 */
.L_x_5:
[----:B------:R-:W-:Y:S05]  /*0310*/  BSYNC.RECONVERGENT B0 ;  /* 0x0000000000007941 */ /* 0x000fea0003800200 */
.L_x_4:
[----:B------:R-:W-:Y:S04]  /*0320*/  BSSY.RECONVERGENT B0, `(.L_x_6) ;  /* 0x000000a000007945 */ /* 0x000fe80003800200 */
        /* <DEDUP_REMOVED lines=9> */
.L_x_7:
[----:B------:R-:W-:Y:S05]  /*03c0*/  BSYNC.RECONVERGENT B0 ;  /* 0x0000000000007941 */ /* 0x000fea0003800200 */
.L_x_6:
[----:B------:R-:W3:Y:S01]  /*03d0*/  LDCU.64 UR4, c[0x0][0x888] ;  /* 0x00011100ff0477ac */ /* 0x000ee20008000a00 */
[----:B------:R-:W-:Y:S02]  /*03e0*/  UISETP.EQ.U32.AND UP0, UPT, UR6, URZ, UPT ;  /* 0x000000ff0600728c */ /* 0x000fe4000bf02070 */
[----:B------:R-:W-:Y:S02]  /*03f0*/  UPLOP3.LUT UP3, UPT, UPT, UPT, UPT, 0x40, 0x4 ;  /* 0x000000000004789c */ /* 0x000fe40003f6e870 */
[----:B---3--:R-:W-:-:S04]  /*0400*/  UISETP.NE.U32.AND UP1, UPT, UR4, URZ, UPT ;  /* 0x000000ff0400728c */ /* 0x008fc8000bf25070 */
[----:B------:R-:W-:-:S04]  /*0410*/  UISETP.NE.AND.EX UP1, UPT, UR5, URZ, UPT, UP1 ;  /* 0x000000ff0500728c */ /* 0x000fc8000bf25310 */
[----:B------:R-:W-:-:S04]  /*0420*/  UISETP.EQ.OR.EX UP4, UPT, UR7, URZ, !UP1, UP0 ;  /* 0x000000ff0700728c */ /* 0x000fc8000cf82700 */
[----:B------:R-:W-:-:S05]  /*0430*/  UP2UR UR44, UPR, URZ, 0x10 ;  /* 0x00000010ff2c7883 */ /* 0x000fca0008000000 */
[----:B------:R-:W-:Y:S07]  /*0440*/  BRA.U !UP4, `(.L_x_8) ;  /* 0x000000010c147547 */ /* 0x000fee000b800000 */
[----:B------:R-:W-:Y:S01]  /*0450*/  PLOP3.LUT P1, PT, PT, PT, UP2, 0x80, 0x8 ;  /* 0x000000000008781c */ /* 0x000fe20003f2f028 */
[----:B------:R-:W-:-:S12]  /*0460*/  UPLOP3.LUT UP3, UPT, UPT, UPT, UP1, 0x40, 0x4 ;  /* 0x000000000004789c */ /* 0x000fd80003f6e810 */
[----:B-----5:R-:W-:-:S13]  /*0470*/  @!P1 FSETP.EQ.AND P0, PT, R81, RZ, PT ;  /* 0x000000ff5100920b */ /* 0x020fda0003f02000 */
[----:B------:R-:W-:Y:S01]  /*0480*/  @!P1 VOTEU.ANY UP0, P0 ;  /* 0x0000000000ff9886 */ /* 0x000fe20000000100 */
[----:B------:R-:W-:-:S11]  /*0490*/  @!UP2 UPLOP3.LUT UP3, UPT, UPT, UPT, UP0, 0x80, 0x8 ;  /* 0x000000000008a89c */ /* 0x000fd60003f6f000 */
.L_x_8:
[----:B-1----:R-:W1:Y:S01]  /*04a0*/  SHFL.IDX PT, R2, R169, RZ, 0x1f ;  /* 0x00001fffa9027589 */ /* 0x002e6200000e0000 */
[----:B------:R-:W-:-:S04]  /*04b0*/  UISETP.NE.AND UP0, UPT, UR8, 0x2, UPT ;  /* 0x000000020800788c */ /* 0x000fc8000bf05270 */
[----:B------:R-:W-:Y:S01]  /*04c0*/  USEL UR13, URZ, 0x1, UP0 ;  /* 0x00000001ff0d7887 */ /* 0x000fe20008000000 */
[----:B-1----:R-:W-:-:S13]  /*04d0*/  ISETP.NE.AND P0, PT, R2, RZ, PT ;  /* 0x000000ff0200720c */ /* 0x002fda0003f05270 */
[----:B------:R-:W-:Y:S05]  /*04e0*/  @P0 BRA `(.L_x_9) ;  /* 0x0000000000bc0947 */ /* 0x000fea0003800000 */
[----:B------:R-:W-:Y:S01]  /*04f0*/  ELECT P0, URZ, PT ;  /* 0x0000000000ff782f */ /* 0x000fe20003800000 */
[----:B------:R-:W-:-:S12]  /*0500*/  BSSY.RECONVERGENT B0, `(.L_x_9) ;  /* 0x000002d000007945 */ /* 0x000fd80003800200 */
[----:B------:R-:W-:Y:S05]  /*0510*/  @!P0 BRA `(.L_x_10) ;  /* 0x0000000000ac8947 */ /* 0x000fea0003800000 */
[----:B------:R-:W1:Y:S01]  /*0520*/  S2UR UR5, SR_CgaCtaId ;  /* 0x00000000000579c3 */ /* 0x000e620000008800 */
[----:B------:R-:W-:Y:S01]  /*0530*/  UMOV UR6, 0x400 ;  /* 0x0000040000067882 */ /* 0x000fe20000000000 */
[----:B------:R-:W-:Y:S01]  /*0540*/  UMOV UR4, 0x1 ;  /* 0x0000000100047882 */ /* 0x000fe20000000000 */
[----:B-1----:R-:W-:Y:S02]  /*0550*/  ULEA UR5, UR5, UR6, 0x18 ;  /* 0x0000000605057291 */ /* 0x002fe4000f8ec0ff */
[----:B------:R-:W-:-:S04]  /*0560*/  UIADD3 UR6, UPT, UPT, -UR4, 0x100000, URZ ;  /* 0x0010000004067890 */ /* 0x000fc8000fffe1ff */
[----:B------:R-:W-:Y:S02]  /*0570*/  USHF.L.U32 UR7, UR6, 0xb, URZ ;  /* 0x0000000b06077899 */ /* 0x000fe400080006ff */
[----:B------:R-:W-:Y:S01]  /*0580*/  USHF.L.U32 UR6, UR6, 0x1, URZ ;  /* 0x0000000106067899 */ /* 0x000fe200080006ff */
[----:B------:R-:W1:Y:S11]  /*0590*/  FENCE.VIEW.ASYNC.S ;  /* 0x00000000000073c6 */ /* 0x000e760000000000 */
[----:B-1----:R1:W3:Y:S01]  /*05a0*/  SYNCS.EXCH.64 URZ, [UR5], UR6 ;  /* 0x0000000605ff75b2 */ /* 0x0022e20008000100 */
[----:B------:R1:W4:Y:S01]  /*05b0*/  SYNCS.EXCH.64 URZ, [UR5+0x88], UR6 ;  /* 0x0000880605ff75b2 */ /* 0x0003220008000100 */
[----:B------:R1:W1:Y:S01]  /*05c0*/  SYNCS.EXCH.64 URZ, [UR5+0x8], UR6 ;  /* 0x0000080605ff75b2 */ /* 0x0002620008000100 */
        /* <DEDUP_REMOVED lines=31> */
[----:B---34-:R-:W-:Y:S01]  /*07c0*/  NOP ;  /* 0x0000000000007918 */ /* 0x018fe20000000000 */
.L_x_10:
[----:B-1----:R-:W-:Y:S05]  /*07d0*/  BSYNC.RECONVERGENT B0 ;  /* 0x0000000000007941 */ /* 0x002fea0003800200 */
.L_x_9:
[----:B------:R-:W1:Y:S01]  /*07e0*/  SHFL.IDX PT, R2, R169, RZ, 0x1f ;  /* 0x00001fffa9027589 */ /* 0x000e6200000e0000 */
[----:B------:R-:W-:Y:S01]  /*07f0*/  NOP ;  /* 0x0000000000007918 */ /* 0x000fe20000000000 */
[----:B-1----:R-:W-:-:S13]  /*0800*/  ISETP.NE.AND P0, PT, R2, 0x1, PT ;  /* 0x000000010200780c */ /* 0x002fda0003f05270 */
[----:B------:R-:W-:Y:S05]  /*0810*/  @P0 BRA `(.L_x_11) ;  /* 0x0000000000400947 */ /* 0x000fea0003800000 */
[----:B------:R-:W1:Y:S01]  /*0820*/  S2UR UR6, SR_CgaCtaId ;  /* 0x00000000000679c3 */ /* 0x000e620000008800 */
[----:B------:R-:W-:Y:S01]  /*0830*/  UMOV UR7, 0x400 ;  /* 0x0000040000077882 */ /* 0x000fe20000000000 */
[----:B------:R-:W-:Y:S01]  /*0840*/  UMOV UR5, 0x20 ;  /* 0x0000002000057882 */ /* 0x000fe20000000000 */
[----:B------:R-:W-:Y:S01]  /*0850*/  UMOV UR4, 0x80 ;  /* 0x0000008000047882 */ /* 0x000fe20000000000 */
[----:B------:R-:W-:-:S04]  /*0860*/  UIADD3 UR10, UPT, UPT, -UR5, 0x100000, URZ ;  /* 0x00100000050a7890 */ /* 0x000fc8000fffe1ff */
[----:B------:R-:W-:Y:S02]  /*0870*/  USHF.L.U32 UR11, UR10, 0xb, URZ ;  /* 0x0000000b0a0b7899 */ /* 0x000fe400080006ff */
[----:B------:R-:W-:Y:S02]  /*0880*/  USHF.L.U32 UR10, UR10, 0x1, URZ ;  /* 0x000000010a0a7899 */ /* 0x000fe400080006ff */
[----:B------:R-:W-:-:S04]  /*0890*/  UIADD3 UR4, UPT, UPT, -UR4, 0x100000, URZ ;  /* 0x0010000004047890 */ /* 0x000fc8000fffe1ff */
[----:B------:R-:W-:Y:S02]  /*08a0*/  USHF.L.U32 UR5, UR4, 0xb, URZ ;  /* 0x0000000b04057899 */ /* 0x000fe400080006ff */
[----:B------:R-:W-:Y:S01]  /*08b0*/  USHF.L.U32 UR4, UR4, 0x1, URZ ;  /* 0x0000000104047899 */ /* 0x000fe200080006ff */
[----:B------:R-:W-:Y:S01]  /*08c0*/  ELECT P0, URZ, PT ;  /* 0x0000000000ff782f */ /* 0x000fe20003800000 */
[----:B-1----:R-:W-:Y:S01]  /*08d0*/  ULEA UR6, UR6, UR7, 0x18 ;  /* 0x0000000706067291 */ /* 0x002fe2000f8ec0ff */
[----:B------:R-:W1:Y:S11]  /*08e0*/  FENCE.VIEW.ASYNC.S ;  /* 0x00000000000073c6 */ /* 0x000e760000000000 */
[----:B-1----:R1:W3:Y:S01]  /*08f0*/  SYNCS.EXCH.64 URZ, [UR6+0x110], UR10 ;  /* 0x0001100a06ff75b2 */ /* 0x0022e20008000100 */
[----:B------:R1:W4:Y:S01]  /*0900*/  SYNCS.EXCH.64 URZ, [UR6+0x118], UR4 ;  /* 0x0001180406ff75b2 */ /* 0x0003220008000100 */
[----:B------:R-:W-:Y:S01]  /*0910*/  NOP ;  /* 0x0000000000007918 */ /* 0x000fe20000000000 */
.L_x_11:
[----:B------:R-:W2:Y:S01]  /*0920*/  SHFL.IDX PT, R2, R169, RZ, 0x1f ;  /* 0x00001fffa9027589 */ /* 0x000ea200000e0000 */
[----:B------:R-:W-:Y:S01]  /*0930*/  NOP ;  /* 0x0000000000007918 */ /* 0x000fe20000000000 */
[----:B--2---:R-:W-:-:S13]  /*0940*/  ISETP.NE.AND P0, PT, R2, 0x3, PT ;  /* 0x000000030200780c */ /* 0x004fda0003f05270 */
[----:B------:R-:W-:Y:S05]  /*0950*/  @P0 BRA `(.L_x_12) ;  /* 0x0000000000300947 */ /* 0x000fea0003800000 */
[----:B-1----:R-:W1:Y:S01]  /*0960*/  S2UR UR5, SR_CgaCtaId ;  /* 0x00000000000579c3 */ /* 0x002e620000008800 */
[----:B------:R-:W-:Y:S01]  /*0970*/  UMOV UR6, 0x400 ;  /* 0x0000040000067882 */ /* 0x000fe20000000000 */
[----:B------:R-:W-:Y:S01]  /*0980*/  UMOV UR4, 0x20 ;  /* 0x0000002000047882 */ /* 0x000fe20000000000 */
[----:B------:R-:W-:Y:S01]  /*0990*/  ELECT P0, URZ, PT ;  /* 0x0000000000ff782f */ /* 0x000fe20003800000 */
[----:B-1----:R-:W-:Y:S02]  /*09a0*/  ULEA UR5, UR5, UR6, 0x18 ;  /* 0x0000000605057291 */ /* 0x002fe4000f8ec0ff */
[----:B------:R-:W-:-:S04]  /*09b0*/  UIADD3 UR6, UPT, UPT, -UR4, 0x100000, URZ ;  /* 0x0010000004067890 */ /* 0x000fc8000fffe1ff */
[----:B------:R-:W-:Y:S02]  /*09c0*/  USHF.L.U32 UR7, UR6, 0xb, URZ ;  /* 0x0000000b06077899 */ /* 0x000fe400080006ff */
[----:B------:R-:W-:Y:S01]  /*09d0*/  USHF.L.U32 UR6, UR6, 0x1, URZ ;  /* 0x0000000106067899 */ /* 0x000fe200080006ff */
[----:B------:R-:W1:Y:S11]  /*09e0*/  FENCE.VIEW.ASYNC.S ;  /* 0x00000000000073c6 */ /* 0x000e760000000000 */
[----:B-1----:R2:W1:Y:S01]  /*09f0*/  SYNCS.EXCH.64 URZ, [UR5+0x120], UR6 ;  /* 0x0001200605ff75b2 */ /* 0x0024620008000100 */
[----:B------:R2:W1:Y:S02]  /*0a00*/  SYNCS.EXCH.64 URZ, [UR5+0x128], UR6 ;  /* 0x0001280605ff75b2 */ /* 0x0004640008000100 */
[----:B--2---:R-:W-:Y:S01]  /*0a10*/  NOP ;  /* 0x0000000000007918 */ /* 0x004fe20000000000 */
.L_x_12:
[----:B------:R-:W2:Y:S01]  /*0a20*/  SHFL.IDX PT, R2, R169, RZ, 0x1f ;  /* 0x00001fffa9027589 */ /* 0x000ea200000e0000 */
[----:B------:R-:W-:Y:S01]  /*0a30*/  NOP ;  /* 0x0000000000007918 */ /* 0x000fe20000000000 */
[----:B--2---:R-:W-:-:S13]  /*0a40*/  ISETP.NE.AND P0, PT, R2, 0x4, PT ;  /* 0x000000040200780c */ /* 0x004fda0003f05270 */
[----:B------:R-:W-:Y:S05]  /*0a50*/  @P0 BRA `(.L_x_13) ;  /* 0x00000000004c0947 */ /* 0x000fea0003800000 */
[----:B-1----:R-:W1:Y:S01]  /*0a60*/  S2UR UR5, SR_CgaCtaId ;  /* 0x00000000000579c3 */ /* 0x002e620000008800 */
[----:B------:R-:W-:Y:S01]  /*0a70*/  UMOV UR7, 0xe0 ;  /* 0x000000e000077882 */ /* 0x000fe20000000000 */
[----:B------:R-:W-:Y:S01]  /*0a80*/  UMOV UR6, 0x400 ;  /* 0x0000040000067882 */ /* 0x000fe20000000000 */
[----:B------:R-:W-:Y:S01]  /*0a90*/  USEL UR7, UR7, 0x100, UP3 ;  /* 0x0000010007077887 */ /* 0x000fe20009800000 */
[----:B------:R-:W-:Y:S01]  /*0aa0*/  UMOV UR4, 0x1 ;  /* 0x0000000100047882 */ /* 0x000fe20000000000 */
[----:B------:R-:W-:Y:S01]  /*0ab0*/  ELECT P0, URZ, PT ;  /* 0x0000000000ff782f */ /* 0x000fe20003800000 */
[----:B------:R-:W-:-:S04]  /*0ac0*/  UIADD3 UR10, UPT, UPT, -UR4, 0x100000, URZ ;  /* 0x00100000040a7890 */ /* 0x000fc8000fffe1ff */
[----:B------:R-:W-:Y:S02]  /*0ad0*/  USHF.L.U32 UR11, UR10, 0xb, URZ ;  /* 0x0000000b0a0b7899 */ /* 0x000fe400080006ff */
[----:B------:R-:W-:Y:S02]  /*0ae0*/  USHF.L.U32 UR10, UR10, 0x1, URZ ;  /* 0x000000010a0a7899 */ /* 0x000fe400080006ff */
[----:B-1----:R-:W-:Y:S02]  /*0af0*/  ULEA UR5, UR5, UR6, 0x18 ;  /* 0x0000000605057291 */ /* 0x002fe4000f8ec0ff */
[----:B------:R-:W-:-:S04]  /*0b00*/  UIADD3 UR6, UPT, UPT, -UR7, 0x100000, URZ ;  /* 0x0010000007067890 */ /* 0x000fc8000fffe1ff */
[----:B------:R-:W-:Y:S02]  /*0b10*/  USHF.L.U32 UR7, UR6, 0xb, URZ ;  /* 0x0000000b06077899 */ /* 0x000fe400080006ff */
[----:B------:R-:W-:Y:S01]  /*0b20*/  USHF.L.U32 UR6, UR6, 0x1, URZ ;  /* 0x0000000106067899 */ /* 0x000fe200080006ff */
[----:B------:R-:W1:Y:S03]  /*0b30*/  FENCE.VIEW.ASYNC.S ;  /* 0x00000000000073c6 */ /* 0x000e660000000000 */
[----:B-1----:R2:W1:Y:S08]  /*0b40*/  SYNCS.EXCH.64 URZ, [UR5+0x130], UR10 ;  /* 0x0001300a05ff75b2 */ /* 0x0024700008000100 */
[----:B------:R2:W1:Y:S01]  /*0b50*/  SYNCS.EXCH.64 URZ, [UR5+0x140], UR6 ;  /* 0x0001400605ff75b2 */ /* 0x0004620008000100 */
[----:B------:R2:W1:Y:S01]  /*0b60*/  SYNCS.EXCH.64 URZ, [UR5+0x138], UR10 ;  /* 0x0001380a05ff75b2 */ /* 0x0004620008000100 */
[----:B------:R2:W1:Y:S02]  /*0b70*/  SYNCS.EXCH.64 URZ, [UR5+0x148], UR6 ;  /* 0x0001480605ff75b2 */ /* 0x0004640008000100 */
[----:B--2---:R-:W-:Y:S01]  /*0b80*/  NOP ;  /* 0x0000000000007918 */ /* 0x004fe20000000000 */
.L_x_13:
[----:B------:R-:W2:Y:S01]  /*0b90*/  SHFL.IDX PT, R2, R169, RZ, 0x1f ;  /* 0x00001fffa9027589 */ /* 0x000ea200000e0000 */
[----:B------:R-:W-:Y:S01]  /*0ba0*/  NOP ;  /* 0x0000000000007918 */ /* 0x000fe20000000000 */
[----:B--2---:R-:W-:-:S13]  /*0bb0*/  ISETP.NE.AND P0, PT, R2, 0x5, PT ;  /* 0x000000050200780c */ /* 0x004fda0003f05270 */
[----:B------:R-:W-:Y:S05]  /*0bc0*/  @P0 BRA `(.L_x_14) ;  /* 0x0000000000580947 */ /* 0x000fea0003800000 */
[----:B-1----:R-:W1:Y:S01]  /*0bd0*/  S2UR UR6, SR_CgaCtaId ;  /* 0x00000000000679c3 */ /* 0x002e620000008800 */
        /* <DEDUP_REMOVED lines=12> */
[----:B-1----:R2:W1:Y:S01]  /*0ca0*/  SYNCS.EXCH.64 URZ, [UR6+0x150], UR10 ;  /* 0x0001500a06ff75b2 */ /* 0x0024620008000100 */
[----:B------:R2:W1:Y:S01]  /*0cb0*/  SYNCS.EXCH.64 URZ, [UR6+0x170], UR4 ;  /* 0x0001700406ff75b2 */ /* 0x0004620008000100 */
[----:B------:R2:W1:Y:S01]  /*0cc0*/  SYNCS.EXCH.64 URZ, [UR6+0x158], UR10 ;  /* 0x0001580a06ff75b2 */ /* 0x0004620008000100 */
[----:B------:R2:W1:Y:S01]  /*0cd0*/  SYNCS.EXCH.64 URZ, [UR6+0x178], UR4 ;  /* 0x0001780406ff75b2 */ /* 0x0004620008000100 */
[----:B------:R2:W1:Y:S01]  /*0ce0*/  SYNCS.EXCH.64 URZ, [UR6+0x160], UR10 ;  /* 0x0001600a06ff75b2 */ /* 0x0004620008000100 */
[----:B------:R2:W1:Y:S01]  /*0cf0*/  SYNCS.EXCH.64 URZ, [UR6+0x180], UR4 ;  /* 0x0001800406ff75b2 */ /* 0x0004620008000100 */
[----:B------:R2:W1:Y:S01]  /*0d00*/  SYNCS.EXCH.64 URZ, [UR6+0x168], UR10 ;  /* 0x0001680a06ff75b2 */ /* 0x0004620008000100 */
[----:B------:R2:W1:Y:S02]  /*0d10*/  SYNCS.EXCH.64 URZ, [UR6+0x188], UR4 ;  /* 0x0001880406ff75b2 */ /* 0x0004640008000100 */
[----:B--2---:R-:W-:Y:S01]  /*0d20*/  NOP ;  /* 0x0000000000007918 */ /* 0x004fe20000000000 */
.L_x_14:
        /* <DEDUP_REMOVED lines=14> */
[----:B------:R2:W1:Y:S01]  /*0e10*/  SYNCS.EXCH.64 URZ, [UR5+0x1a0], UR6 ;  /* 0x0001a00605ff75b2 */ /* 0x0004620008000100 */
[----:B------:R2:W1:Y:S01]  /*0e20*/  SYNCS.EXCH.64 URZ, [UR5+0x198], UR6 ;  /* 0x0001980605ff75b2 */ /* 0x0004620008000100 */
[----:B------:R2:W1:Y:S02]  /*0e30*/  SYNCS.EXCH.64 URZ, [UR5+0x1a8], UR6 ;  /* 0x0001a80605ff75b2 */ /* 0x0004640008000100 */
[----:B--2---:R-:W-:Y:S01]  /*0e40*/  NOP ;  /* 0x0000000000007918 */ /* 0x004fe20000000000 */
.L_x_15:
[----:B-1----:R-:W1:Y:S01]  /*0e50*/  S2UR UR5, SR_CTAID.X ;  /* 0x00000000000579c3 */ /* 0x002e620000002500 */
[----:B------:R-:W-:-:S05]  /*0e60*/  CS2R.32 R165, SR_CgaSize ;  /* 0x0000000000a57805 */ /* 0x000fca0000008a00 */
[----:B------:R-:W-:-:S05]  /*0e70*/  IMAD R165, R165, -0xa0, RZ ;  /* 0xffffff60a5a57824 */ /* 0x000fca00078e02ff */
[----:B------:R-:W-:-:S14]  /*0e80*/  R2UR UR7, R165 ;  /* 0x00000000a50772ca */ /* 0x000fdc00000e0000 */
[----:B------:R-:W2:Y:S01]  /*0e90*/  LDCU UR7, c[0x0][UR7+0x2b0] ;  /* 0x00005600070777ac */ /* 0x000ea20008000800 */
[----:B------:R-:W-:Y:S01]  /*0ea0*/  NOP ;  /* 0x0000000000007918 */ /* 0x000fe20000000000 */
[----:B------:R-:W-:-:S05]  /*0eb0*/  CS2R.32 R165, SR_CgaSize ;  /* 0x0000000000a57805 */ /* 0x000fca0000008a00 */
[----:B------:R-:W-:-:S05]  /*0ec0*/  IMAD R165, R165, -0xa0, RZ ;  /* 0xffffff60a5a57824 */ /* 0x000fca00078e02ff */
[----:B------:R-:W-:-:S14]  /*0ed0*/  R2UR UR6, R165 ;  /* 0x00000000a50672ca */ /* 0x000fdc00000e0000 */
[----:B------:R-:W3:Y:S01]  /*0ee0*/  LDCU UR6, c[0x0][UR6+0x2b4] ;  /* 0x00005680060677ac */ /* 0x000ee20008000800 */
[----:B------:R-:W4:Y:S08]  /*0ef0*/  S2UR UR4, SR_CTAID.Y ;  /* 0x00000000000479c3 */ /* 0x000f300000002600 */
[----:B------:R-:W3:Y:S01]  /*0f00*/  LDC R9, c[0x0][0xb24] ;  /* 0x0002c900ff097b82 */ /* 0x000ee20000000800 */
[----:B-1----:R-:W-:-:S02]  /*0f10*/  I2FP.F32.U32 R5, UR5 ;  /* 0x0000000500057c45 */ /* 0x002fc40008201000 */
[----:B------:R-:W-:-:S05]  /*0f20*/  CS2R.32 R3, SR_CgaSize ;  /* 0x0000000000037805 */ /* 0x000fca0000008a00 */
[----:B------:R-:W-:-:S06]  /*0f30*/  IMAD R3, R3, -0xa0, RZ ;  /* 0xffffff6003037824 */ /* 0x000fcc00078e02ff */
[----:B------:R-:W1:Y:S01]  /*0f40*/  LDC R3, c[0x0][R3+0x2a0] ;  /* 0x0000a80003037b82 */ /* 0x000e620000000800 */
[----:B------:R-:W-:Y:S01]  /*0f50*/  MOV R165, UR5 ;  /* 0x0000000500a57c02 */ /* 0x000fe20008000f00 */
[----:B--2---:R-:W-:Y:S01]  /*0f60*/  FMUL R5, R5, UR7 ;  /* 0x0000000705057c20 */ /* 0x004fe20008400000 */
[----:B----4-:R-:W-:Y:S02]  /*0f70*/  I2FP.F32.U32 R4, UR4 ;  /* 0x0000000400047c45 */ /* 0x010fe40008201000 */
[----:B------:R-:W-:-:S05]  /*0f80*/  CS2R.32 R2, SR_CgaSize ;  /* 0x0000000000027805 */ /* 0x000fca0000008a00 */
[----:B------:R-:W-:-:S06]  /*0f90*/  IMAD R2, R2, -0xa0, RZ ;  /* 0xffffff6002027824 */ /* 0x000fcc00078e02ff */
[----:B------:R-:W2:Y:S01]  /*0fa0*/  LDC R2, c[0x0][R2+0x2a4] ;  /* 0x0000a90002027b82 */ /* 0x000ea20000000800 */
[----:B------:R-:W4:Y:S01]  /*0fb0*/  F2I.U32.TRUNC.NTZ R154, R5 ;  /* 0x00000005009a7305 */ /* 0x000f22000020f000 */
[----:B------:R-:W-:Y:S01]  /*0fc0*/  MOV R155, UR4 ;  /* 0x00000004009b7c02 */ /* 0x000fe20008000f00 */
[----:B---3--:R-:W-:-:S05]  /*0fd0*/  FMUL R4, R4, UR6 ;  /* 0x0000000604047c20 */ /* 0x008fca0008400000 */
[----:B------:R-:W-:Y:S01]  /*0fe0*/  BAR.SYNC.DEFER_BLOCKING 0x0 ;  /* 0x0000000000007b1d */ /* 0x000fe20000010000 */
[----:B------:R-:W-:-:S05]  /*0ff0*/  ISETP.GE.AND P0, PT, R9, 0x1, PT ;  /* 0x000000010900780c */ /* 0x000fca0003f06270 */
[----:B------:R-:W3:Y:S02]  /*1000*/  F2I.U32.TRUNC.NTZ R143, R4 ;  /* 0x00000004008f7305 */ /* 0x000ee4000020f000 */
[----:B------:R-:W2:Y:S01]  /*1010*/  S2UR UR36, SR_CTAID.Z ;  /* 0x00000000002479c3 */ /* 0x000ea20000002700 */
[----:B----4-:R-:W-:-:S05]  /*1020*/  IADD3 R154, PT, PT, -R154, RZ, RZ ;  /* 0x000000ff9a9a7210 */ /* 0x010fca0007ffe1ff */
[----:B-1----:R-:W-:Y:S01]  /*1030*/  IMAD R154, R3, R154, UR5 ;  /* 0x00000005039a7e24 */ /* 0x002fe2000f8e029a */
[----:B---3--:R-:W-:-:S05]  /*1040*/  IADD3 R143, PT, PT, -R143, RZ, RZ ;  /* 0x000000ff8f8f7210 */ /* 0x008fca0007ffe1ff */
[----:B--2---:R-:W-:Y:S01]  /*1050*/  IMAD R143, R2, R143, UR4 ;  /* 0x00000004028f7e24 */ /* 0x004fe2000f8e028f */
[----:B------:R-:W-:Y:S06]  /*1060*/  @!P0 BRA `(.L_x_16) ;  /* 0x0000000000b88947 */ /* 0x000fec0003800000 */
[----:B------:R-:W1:Y:S01]  /*1070*/  LDC.64 R4, c[0x0][0xb18] ;  /* 0x0002c600ff047b82 */ /* 0x000e620000000a00 */
[----:B------:R-:W-:-:S07]  /*1080*/  ISETP.NE.AND P0, PT, R9, 0x1, PT ;  /* 0x000000010900780c */ /* 0x000fce0003f05270 */
[----:B------:R-:W2:Y:S08]  /*1090*/  LDC R10, c[0x0][0xb0c] ;  /* 0x0002c300ff0a7b82 */ /* 0x000eb00000000800 */
[----:B------:R-:W3:Y:S08]  /*10a0*/  LDC R11, c[0x0][0x370] ;  /* 0x0000dc00ff0b7b82 */ /* 0x000ef00000000800 */
[----:B------:R-:W4:Y:S01]  /*10b0*/  LDC R12, c[0x0][0x374] ;  /* 0x0000dd00ff0c7b82 */ /* 0x000f220000000800 */
[----:B-1----:R-:W-:-:S07]  /*10c0*/  ISETP.NE.AND P1, PT, R4, 0x1, PT ;  /* 0x000000010400780c */ /* 0x002fce0003f25270 */
[----:B------:R-:W3:Y:S01]  /*10d0*/  LDC.64 R6, c[0x0][0xb10] ;  /* 0x0002c400ff067b82 */ /* 0x000ee20000000a00 */
[----:B--2---:R-:W-:-:S07]  /*10e0*/  ISETP.NE.AND P2, PT, R10, 0x1, PT ;  /* 0x000000010a00780c */ /* 0x004fce0003f45270 */
[----:B------:R-:W1:Y:S08]  /*10f0*/  LDC R8, c[0x0][0xb20] ;  /* 0x0002c800ff087b82 */ /* 0x000e700000000800 */
[----:B------:R-:W2:Y:S01]  /*1100*/  LDC.64 R2, c[0x0][0xb28] ;  /* 0x0002ca00ff027b82 */ /* 0x000ea20000000a00 */
[----:B----4-:R-:W-:-:S04]  /*1110*/  IMAD.HI.U32 R13, R12, R5, RZ ;  /* 0x000000050c0d7227 */ /* 0x010fc800078e00ff */
[----:B------:R-:W-:-:S04]  /*1120*/  IMAD.HI.U32 R5, R155, R5, RZ ;  /* 0x000000059b057227 */ /* 0x000fc800078e00ff */
[----:B---3--:R-:W-:-:S04]  /*1130*/  IMAD.HI.U32 R14, R11, R6, RZ ;  /* 0x000000060b0e7227 */ /* 0x008fc800078e00ff */
[----:B------:R-:W-:Y:S01]  /*1140*/  IMAD.HI.U32 R16, R165, R6, RZ ;  /* 0x00000006a5107227 */ /* 0x000fe200078e00ff */
[-C--:B------:R-:W-:Y:S02]  /*1150*/  @P2 SHF.R.U32.HI R11, RZ, R7.reuse, R14 ;  /* 0x00000007ff0b2219 */ /* 0x080fe4000001160e */
[-C--:B-1----:R-:W-:Y:S02]  /*1160*/  @P1 SHF.R.U32.HI R12, RZ, R8.reuse, R13 ;  /* 0x00000008ff0c1219 */ /* 0x082fe4000001160d */
[----:B------:R-:W-:Y:S02]  /*1170*/  SHF.R.U32.HI R8, RZ, R8, R5 ;  /* 0x00000008ff087219 */ /* 0x000fe40000011605 */
[----:B------:R-:W-:Y:S02]  /*1180*/  SHF.R.U32.HI R16, RZ, R7, R16 ;  /* 0x00000007ff107219 */ /* 0x000fe40000011610 */
[----:B------:R-:W-:Y:S01]  /*1190*/  SEL R5, R155, R8, !P1 ;  /* 0x000000089b057207 */ /* 0x000fe20004800000 */
[----:B--2---:R-:W-:Y:S01]  /*11a0*/  IMAD.HI.U32 R14, R12, R2, RZ ;  /* 0x000000020c0e7227 */ /* 0x004fe200078e00ff */
[----:B------:R-:W-:-:S03]  /*11b0*/  SEL R7, R165, R16, !P2 ;  /* 0x00000010a5077207 */ /* 0x000fc60005000000 */
[----:B------:R-:W-:Y:S01]  /*11c0*/  IMAD.HI.U32 R6, R11, R2, RZ ;  /* 0x000000020b067227 */ /* 0x000fe200078e00ff */
[----:B------:R-:W-:-:S04]  /*11d0*/  @P0 SHF.R.U32.HI R12, RZ, R3, R14 ;  /* 0x00000003ff0c0219 */ /* 0x000fc8000001160e */
[----:B------:R-:W-:Y:S01]  /*11e0*/  @P0 SHF.R.U32.HI R11, RZ, R3, R6 ;  /* 0x00000003ff0b0219 */ /* 0x000fe20000011606 */
[----:B------:R-:W-:-:S04]  /*11f0*/  IMAD R12, R12, R9, RZ ;  /* 0x000000090c0c7224 */ /* 0x000fc800078e02ff */
[----:B------:R-:W-:Y:S01]  /*1200*/  IMAD R6, R11, R9, RZ ;  /* 0x000000090b067224 */ /* 0x000fe200078e02ff */
[----:B------:R-:W-:-:S04]  /*1210*/  ISETP.GE.AND P1, PT, R5, R12, PT ;  /* 0x0000000c0500720c */ /* 0x000fc80003f26270 */
[----:B------:R-:W-:Y:S01]  /*1220*/  ISETP.GE.OR P1, PT, R7, R6, P1 ;  /* 0x000000060700720c */ /* 0x000fe20000f26670 */
[----:B------:R-:W-:-:S05]  /*1230*/  IMAD.HI.U32 R6, R5, R2, RZ ;  /* 0x0000000205067227 */ /* 0x000fca00078e00ff */
[----:B------:R-:W-:-:S04]  /*1240*/  SHF.R.U32.HI R6, RZ, R3, R6 ;  /* 0x00000003ff067219 */ /* 0x000fc80000011606 */
[----:B------:R-:W-:-:S03]  /*1250*/  SEL R6, R5, R6, !P0 ;  /* 0x0000000605067207 */ /* 0x000fc60004000000 */
[----:B------:R-:W-:Y:S01]  /*1260*/  @!P1 IMAD.HI.U32 R8, R7, R2, RZ ;  /* 0x0000000207089227 */ /* 0x000fe200078e00ff */
[----:B------:R-:W-:-:S04]  /*1270*/  IADD3 R2, PT, PT, -R6, RZ, RZ ;  /* 0x000000ff06027210 */ /* 0x000fc80007ffe1ff */
[----:B------:R-:W-:Y:S01]  /*1280*/  @!P1 SHF.R.U32.HI R8, RZ, R3, R8 ;  /* 0x00000003ff089219 */ /* 0x000fe20000011608 */
[----:B------:R-:W-:-:S03]  /*1290*/  IMAD R2, R9, R2, R5 ;  /* 0x0000000209027224 */ /* 0x000fc600078e0205 */
[----:B------:R-:W-:Y:S02]  /*12a0*/  @!P1 SEL R3, R7, R8, !P0 ;  /* 0x0000000807039207 */ /* 0x000fe40004000000 */
[----:B------:R-:W-:-:S03]  /*12b0*/  IADD3 R8, PT, PT, -R5, RZ, RZ ;  /* 0x000000ff05087210 */ /* 0x000fc60007ffe1ff */
[--C-:B------:R-:W-:Y:S02]  /*12c0*/  @!P1 IMAD.IADD R6, R6, 0x1, -R3.reuse ;  /* 0x0000000106069824 */ /* 0x100fe400078e0a03 */
[----:B------:R-:W-:Y:S01]  /*12d0*/  @!P1 IMAD R3, R2, R11, R3 ;  /* 0x0000000b02039224 */ /* 0x000fe200078e0203 */
[----:B------:R-:W-:Y:S01]  /*12e0*/  IADD3 R2, PT, PT, -R7, RZ, RZ ;  /* 0x000000ff07027210 */ /* 0x000fe20007ffe1ff */
[----:B------:R-:W-:Y:S02]  /*12f0*/  @!P1 IMAD R5, R6, R9, R7 ;  /* 0x0000000906059224 */ /* 0x000fe400078e0207 */
[----:B------:R-:W-:Y:S02]  /*1300*/  IMAD R8, R4, R8, R155 ;  /* 0x0000000804087224 */ /* 0x000fe400078e029b */
[----:B------:R-:W-:Y:S02]  /*1310*/  @!P1 IMAD.MOV.U32 R7, RZ, RZ, R3 ;  /* 0x000000ffff079224 */ /* 0x000fe400078e0003 */
[----:B------:R-:W-:-:S02]  /*1320*/  IMAD R2, R10, R2, R165 ;  /* 0x000000020a027224 */ /* 0x000fc400078e02a5 */
[----:B------:R-:W-:Y:S02]  /*1330*/  IMAD R155, R5, R4, R8 ;  /* 0x00000004059b7224 */ /* 0x000fe400078e0208 */
[----:B------:R-:W-:Y:S02]  /*1340*/  IMAD R165, R7, R10, R2 ;  /* 0x0000000a07a57224 */ /* 0x000fe400078e0202 */
.L_x_16:
[----:B------:R-:W1:Y:S01]  /*1350*/  LDCU UR4, c[0x0][0xb30] ;  /* 0x00016600ff0477ac */ /* 0x000e620008000800 */
[----:B------:R-:W2:Y:S08]  /*1360*/  S2UR UR37, SR_CgaCtaId ;  /* 0x00000000002579c3 */ /* 0x000eb00000008800 */
[----:B------:R-:W3:Y:S01]  /*1370*/  LDC R72, c[0x0][0xb24] ;  /* 0x0002c900ff487b82 */ /* 0x000ee20000000800 */
[----:B-1----:R-:W-:-:S09]  /*1380*/  UISETP.NE.AND UP0, UPT, UR4, 0x1, UPT ;  /* 0x000000010400788c */ /* 0x002fd2000bf05270 */
[----:B--2---:R-:W-:Y:S05]  /*1390*/  BRA.U UP0, `(.L_x_17) ;  /* 0x0000000100407547 */ /* 0x004fea000b800000 */
[----:B------:R-:W1:Y:S08]  /*13a0*/  LDC.64 R4, c[0x0][0xb10] ;  /* 0x0002c400ff047b82 */ /* 0x000e700000000a00 */
[----:B------:R-:W2:Y:S08]  /*13b0*/  LDC.64 R2, c[0x0][0xb18] ;  /* 0x0002c600ff027b82 */ /* 0x000eb00000000a00 */
[----:B------:R-:W4:Y:S08]  /*13c0*/  LDC R6, c[0x0][0xb20] ;  /* 0x0002c800ff067b82 */ /* 0x000f300000000800 */
[----:B------:R-:W3:Y:S01]  /*13d0*/  LDC R8, c[0x0][0xb0c] ;  /* 0x0002c300ff087b82 */ /* 0x000ee20000000800 */
[----:B-1----:R-:W-:-:S05]  /*13e0*/  IMAD.HI.U32 R4, R165, R4, RZ ;  /* 0x00000004a5047227 */ /* 0x002fca00078e00ff */
[----:B------:R-:W-:Y:S01]  /*13f0*/  SHF.R.U32.HI R4, RZ, R5, R4 ;  /* 0x00000005ff047219 */ /* 0x000fe20000011604 */
[----:B--2---:R-:W-:Y:S01]  /*1400*/  IMAD.HI.U32 R3, R155, R3, RZ ;  /* 0x000000039b037227 */ /* 0x004fe200078e00ff */
[----:B------:R-:W-:-:S04]  /*1410*/  ISETP.NE.AND P0, PT, R2, 0x1, PT ;  /* 0x000000010200780c */ /* 0x000fc80003f05270 */
[----:B----4-:R-:W-:-:S04]  /*1420*/  SHF.R.U32.HI R6, RZ, R6, R3 ;  /* 0x00000006ff067219 */ /* 0x010fc80000011603 */
[----:B------:R-:W-:Y:S02]  /*1430*/  SEL R3, R155, R6, !P0 ;  /* 0x000000069b037207 */ /* 0x000fe40004000000 */
[----:B---3--:R-:W-:-:S04]  /*1440*/  ISETP.NE.AND P1, PT, R8, 0x1, PT ;  /* 0x000000010800780c */ /* 0x008fc80003f25270 */
[----:B------:R-:W-:-:S05]  /*1450*/  SEL R4, R165, R4, !P1 ;  /* 0x00000004a5047207 */ /* 0x000fca0004800000 */
[----:B------:R-:W-:Y:S02]  /*1460*/  IMAD.IADD R5, R3, 0x1, -R4 ;  /* 0x0000000103057824 */ /* 0x000fe400078e0a04 */
[----:B------:R-:W-:Y:S02]  /*1470*/  IMAD.IADD R3, R4, 0x1, -R3 ;  /* 0x0000000104037824 */ /* 0x000fe400078e0a03 */
[----:B------:R-:W-:Y:S02]  /*1480*/  IMAD R165, R5, R8, R165 ;  /* 0x0000000805a57224 */ /* 0x000fe400078e02a5 */
[----:B------:R-:W-:-:S07]  /*1490*/  IMAD R155, R3, R2, R155 ;  /* 0x00000002039b7224 */ /* 0x000fce00078e029b */
.L_x_17:
[----:B------:R-:W-:Y:S01]  /*14a0*/  BAR.SYNC.DEFER_BLOCKING 0x0 ;  /* 0x0000000000007b1d */ /* 0x000fe20000010000 */
[----:B------:R-:W-:Y:S01]  /*14b0*/  UISETP.NE.AND UP0, UPT, UR8, 0x2, UPT ;  /* 0x000000020800788c */ /* 0x000fe2000bf05270 */
[----:B------:R-:W-:Y:S02]  /*14c0*/  ISETP.NE.OR P5, PT, R0, 0x2, !P5 ;  /* 0x000000020000780c */ /* 0x000fe40006fa5670 */
[----:B------:R-:W-:-:S06]  /*14d0*/  LOP3.LUT R2, R166, 0x1f, RZ, 0xc0, !PT ;  /* 0x0000001fa6027812 */ /* 0x000fcc00078ec0ff */
[----:B------:R-:W-:Y:S05]  /*14e0*/  BRA.U UP0, `(.L_x_18) ;  /* 0x00000019002c7547 */ /* 0x000fea000b800000 */
[----:B------:R-:W1:Y:S01]  /*14f0*/  LDCU UR13, c[0x0][0x38c] ;  /* 0x00007180ff0d77ac */ /* 0x000e620008000800 */
[----:B------:R-:W2:Y:S01]  /*1500*/  LDC R9, c[0x0][0x370] ;  /* 0x0000dc00ff097b82 */ /* 0x000ea20000000800 */
[----:B------:R-:W-:Y:S01]  /*1510*/  HFMA2 R14, -RZ, RZ, 0, 0 ;  /* 0x00000000ff0e7431 */ /* 0x000fe200000001ff */
[----:B------:R-:W-:Y:S01]  /*1520*/  ISETP.EQ.OR P4, PT, R2, RZ, P5 ;  /* 0x000000ff0200720c */ /* 0x000fe20002f82670 */
[----:B------:R-:W-:Y:S01]  /*1530*/  IMAD.MOV.U32 R15, RZ, RZ, 0x1 ;  /* 0x00000001ff0f7424 */ /* 0x000fe200078e00ff */
[----:B------:R-:W-:Y:S01]  /*1540*/  CS2R R12, SRZ ;  /* 0x00000000000c7805 */ /* 0x000fe2000001ff00 */
[----:B------:R-:W-:Y:S01]  /*1550*/  IMAD.MOV.U32 R10, RZ, RZ, 0x1 ;  /* 0x00000001ff0a7424 */ /* 0x000fe200078e00ff */
[----:B------:R-:W4:Y:S02]  /*1560*/  LDCU.64 UR22, c[0x0][0x348] ;  /* 0x00006900ff1677ac */ /* 0x000f240008000a00 */
[----:B------:R-:W2:Y:S01]  /*1570*/  LDC R0, c[0x0][0x374] ;  /* 0x0000dd00ff007b82 */ /* 0x000ea20000000800 */
[----:B------:R-:W-:Y:S01]  /*1580*/  UMOV UR6, URZ ;  /* 0x000000ff00067c82 */ /* 0x000fe20008000000 */
[----:B-1----:R-:W-:-:S04]  /*1590*/  UIADD3 UR5, UPT, UPT, UR13, 0x3f, URZ ;  /* 0x0000003f0d057890 */ /* 0x002fc8000fffe0ff */
[----:B------:R-:W-:-:S04]  /*15a0*/  USHF.R.S32.HI UR4, URZ, 0x1f, UR5 ;  /* 0x0000001fff047899 */ /* 0x000fc80008011405 */
[----:B------:R-:W-:-:S04]  /*15b0*/  ULEA.HI UR4, UR4, UR5, URZ, 0x6 ;  /* 0x0000000504047291 */ /* 0x000fc8000f8f30ff */
[----:B------:R-:W-:Y:S02]  /*15c0*/  USHF.R.S32.HI UR15, URZ, 0x6, UR4 ;  /* 0x00000006ff0f7899 */ /* 0x000fe40008011404 */
[----:B------:R-:W-:Y:S02]  /*15d0*/  UIADD3 UR4, UPT, UPT, UR13, -0x1, URZ ;  /* 0xffffffff0d047890 */ /* 0x000fe4000fffe0ff */
[----:B------:R-:W-:Y:S02]  /*15e0*/  UISETP.LT.U32.AND UP0, UPT, UR15, 0x11, UPT ;  /* 0x000000110f00788c */ /* 0x000fe4000bf01070 */
[----:B------:R-:W-:Y:S02]  /*15f0*/  UISETP.GE.U32.AND UP1, UPT, UR4, -0x7f, UPT ;  /* 0xffffff810400788c */ /* 0x000fe4000bf26070 */
[----:B------:R-:W-:Y:S02]  /*1600*/  USEL UR14, UR15, 0x11, UP0 ;  /* 0x000000110f0e7887 */ /* 0x000fe40008000000 */
[----:B------:R-:W-:-:S02]  /*1610*/  UIADD3 UR13, UPT, UPT, UR13, 0x7e, URZ ;  /* 0x0000007e0d0d7890 */ /* 0x000fc4000fffe0ff */
[----:B------:R-:W-:Y:S02]  /*1620*/  UIADD3 UR5, UPT, UPT, UR14, -0x1, URZ ;  /* 0xffffffff0e057890 */ /* 0x000fe4000fffe0ff */
[----:B------:R-:W-:-:S03]  /*1630*/  UIADD3 UR7, UPT, UPT, UR15, -UR14, URZ ;  /* 0x8000000e0f077290 */ /* 0x000fc6000fffe0ff */
[----:B------:R-:W-:-:S04]  /*1640*/  @UP1 UIADD3 UR5, UPT, UPT, UR14, URZ, URZ ;  /* 0x000000ff0e051290 */ /* 0x000fc8000fffe0ff */
[----:B----4-:R-:W-:-:S12]  /*1650*/  UIADD3 UR5, UPT, UPT, UR5, 0x1, URZ ;  /* 0x0000000105057890 */ /* 0x010fd8000fffe0ff */
.L_x_36:
[----:B------:R-:W-:Y:S01]  /*1660*/  UISETP.NE.AND UP0, UPT, UR37, URZ, UPT ;  /* 0x000000ff2500728c */ /* 0x000fe2000bf05270 */
[----:B------:R-:W1:Y:S08]  /*1670*/  S2UR UR37, SR_CgaCtaId ;  /* 0x00000000002579c3 */ /* 0x000e700000008800 */
[----:B------:R-:W-:Y:S05]  /*1680*/  BRA.U UP0, `(.L_x_19) ;  /* 0x0000000100347547 */ /* 0x000fea000b800000 */
[----:B------:R-:W4:Y:S01]  /*1690*/  S2R R2, SR_CgaCtaId ;  /* 0x0000000000027919 */ /* 0x000f220000008800 */
[----:B------:R-:W-:-:S04]  /*16a0*/  MOV R3, 0x400 ;  /* 0x0000040000037802 */ /* 0x000fc80000000f00 */
[----:B----4-:R-:W-:Y:S02]  /*16b0*/  LEA R3, R2, R3, 0x18 ;  /* 0x0000000302037211 */ /* 0x010fe400078ec0ff */
[----:B------:R-:W-:-:S03]  /*16c0*/  SHF.L.U32 R2, R10, 0x1f, RZ ;  /* 0x0000001f0a027819 */ /* 0x000fc600000006ff */
[----:B------:R-:W-:-:S04]  /*16d0*/  IMAD R3, R12, 0x8, R3 ;  /* 0x000000080c037824 */ /* 0x000fc800078e0203 */
[----:B------:R-:W4:Y:S02]  /*16e0*/  SYNCS.PHASECHK.TRANS64.TRYWAIT P0, [R3+URZ+0x1a0], R2 ;  /* 0x0001a002030075a7 */ /* 0x000f2400080011ff */
[----:B----4-:R-:W-:Y:S05]  /*16f0*/  @!P0 BRA `(.L_x_20) ;  /* 0x0000005800a08947 */ /* 0x010fea0003800000 */
.L_x_110:
[----:B------:R-:W-:Y:S01]  /*1700*/  VIADD R12, R12, 0x1 ;  /* 0x000000010c0c7836 */ /* 0x000fe20000000000 */
[----:B------:R4:W-:Y:S04]  /*1710*/  SYNCS.ARRIVE.TRANS64.A1T0 RZ, [R3+URZ+0x190], RZ ;  /* 0x000190ff03ff79a7 */ /* 0x0009e800081000ff */
[----:B------:R-:W-:-:S04]  /*1720*/  ISETP.NE.AND P0, PT, R12, 0x2, PT ;  /* 0x000000020c00780c */ /* 0x000fc80003f05270 */
[----:B------:R-:W-:Y:S02]  /*1730*/  SEL R12, R12, RZ, P0 ;  /* 0x000000ff0c0c7207 */ /* 0x000fe40000000000 */
[----:B----4-:R-:W-:-:S04]  /*1740*/  SEL R3, RZ, 0x1, P0 ;  /* 0x00000001ff037807 */ /* 0x010fc80000000000 */
[----:B------:R-:W-:-:S07]  /*1750*/  LOP3.LUT R10, R10, R3, RZ, 0x3c, !PT ;  /* 0x000000030a0a7212 */ /* 0x000fce00078e3cff */
.L_x_19:
[----:B------:R-:W-:Y:S01]  /*1760*/  UMOV UR4, 0x400 ;  /* 0x0000040000047882 */ /* 0x000fe20000000000 */
[----:B------:R-:W-:Y:S01]  /*1770*/  SHF.L.U32 R2, R15, 0x1f, RZ ;  /* 0x0000001f0f027819 */ /* 0x000fe200000006ff */
[----:B-1----:R-:W-:Y:S01]  /*1780*/  ULEA UR4, UR37, UR4, 0x18 ;  /* 0x0000000425047291 */ /* 0x002fe2000f8ec0ff */
[----:B------:R-:W-:Y:S01]  /*1790*/  R2UR UR35, R165 ;  /* 0x00000000a52372ca */ /* 0x000fe200000e0000 */
[----:B------:R-:W-:Y:S01]  /*17a0*/  UISETP.GE.U32.AND UP0, UPT, UR13, 0x7f, UPT ;  /* 0x0000007f0d00788c */ /* 0x000fe2000bf06070 */
[----:B------:R-:W-:Y:S01]  /*17b0*/  R2UR UR11, R155 ;  /* 0x000000009b0b72ca */ /* 0x000fe200000e0000 */
[----:B------:R-:W-:Y:S01]  /*17c0*/  ULEA UR8, UR6, UR4, 0x3 ;  /* 0x0000000406087291 */ /* 0x000fe2000f8e18ff */
[----:B------:R-:W-:-:S08]  /*17d0*/  UMOV UR24, URZ ;  /* 0x000000ff00187c82 */ /* 0x000fd00008000000 */
[----:B------:R1:W4:Y:S01]  /*17e0*/  SYNCS.PHASECHK.TRANS64.TRYWAIT P0, [UR8+0x88], R2 ;  /* 0x00008802ff0075a7 */ /* 0x0003220008001108 */
[----:B------:R-:W-:Y:S02]  /*17f0*/  USHF.L.U32 UR35, UR35, 0x7, URZ ;  /* 0x0000000723237899 */ /* 0x000fe400080006ff */
[----:B------:R-:W-:Y:S01]  /*1800*/  USHF.L.U32 UR11, UR11, 0x6, URZ ;  /* 0x000000060b0b7899 */ /* 0x000fe200080006ff */
[----:B------:R-:W-:Y:S11]  /*1810*/  BRA.U !UP0, `(.L_x_21) ;  /* 0x0000000108a87547 */ /* 0x000ff6000b800000 */
[----:B------:R-:W-:Y:S01]  /*1820*/  UMOV UR16, URZ ;  /* 0x000000ff00107c82 */ /* 0x000fe20008000000 */
[----:B------:R-:W-:-:S05]  /*1830*/  UMOV UR17, UR6 ;  /* 0x0000000600117c82 */ /* 0x000fca0008000000 */
.L_x_26:
[----:B-1----:R-:W-:Y:S01]  /*1840*/  ULEA UR33, UR17, UR4, 0x3 ;  /* 0x0000000411217291 */ /* 0x002fe2000f8e18ff */
[----:B----4-:R-:W-:Y:S01]  /*1850*/  @!P5 MOV R3, 0x3000 ;  /* 0x000030000003d802 */ /* 0x010fe20000000f00 */
[----:B----4-:R-:W-:Y:S10]  /*1860*/  @P0 BRA `(.L_x_22) ;  /* 0x00000000000c0947 */ /* 0x010ff40003800000 */
[----:B------:R-:W-:-:S04]  /*1870*/  SHF.L.U32 R5, R15, 0x1f, RZ ;  /* 0x0000001f0f057819 */ /* 0x000fc800000006ff */
[----:B------:R-:W4:Y:S02]  /*1880*/  SYNCS.PHASECHK.TRANS64.TRYWAIT P0, [UR33+0x88], R5 ;  /* 0x00008805ff0075a7 */ /* 0x000f240008001121 */
[----:B----4-:R-:W-:Y:S05]  /*1890*/  @!P0 BRA `(.L_x_23) ;  /* 0x00000058004c8947 */ /* 0x010fea0003800000 */
.L_x_22:
[----:B------:R4:W-:Y:S01]  /*18a0*/  @!P5 SYNCS.ARRIVE.TRANS64 RZ, [UR33], R3 ;  /* 0x00000003ffffd9a7 */ /* 0x0009e20008000021 */
[----:B------:R-:W-:Y:S04]  /*18b0*/  BSSY.RECONVERGENT B0, `(.L_x_24) ;  /* 0x0000003000007945 */ /* 0x000fe80003800200 */
[----:B------:R-:W-:Y:S05]  /*18c0*/  @P4 BRA `(.L_x_25) ;  /* 0x0000000000044947 */ /* 0x000fea0003800000 */
[----:B------:R-:W-:Y:S05]  /*18d0*/  BPT.TRAP 0x1 ;  /* 0x000000040000795c */ /* 0x000fea0000300000 */
.L_x_25:
[----:B------:R-:W-:Y:S05]  /*18e0*/  BSYNC.RECONVERGENT B0 ;  /* 0x0000000000007941 */ /* 0x000fea0003800200 */
.L_x_24:
[----:B------:R-:W-:Y:S02]  /*18f0*/  UIADD3 UR6, UPT, UPT, UR17, 0x1, URZ ;  /* 0x0000000111067890 */ /* 0x000fe4000fffe0ff */
[----:B------:R-:W-:Y:S02]  /*1900*/  ULEA UR32, UR17, UR4, 0xd ;  /* 0x0000000411207291 */ /* 0x000fe4000f8e68ff */
[----:B------:R-:W-:Y:S02]  /*1910*/  UISETP.NE.AND UP0, UPT, UR6, 0x11, UPT ;  /* 0x000000110600788c */ /* 0x000fe4000bf05270 */
[----:B------:R-:W-:Y:S02]  /*1920*/  UIADD3 UR26, UP1, UPT, UR22, 0x80, URZ ;  /* 0x00000080161a7890 */ /* 0x000fe4000ff3e0ff */
[----:B------:R-:W-:Y:S02]  /*1930*/  USEL UR9, URZ, 0x1, UP0 ;  /* 0x00000001ff097887 */ /* 0x000fe40008000000 */
[----:B------:R-:W-:-:S02]  /*1940*/  USEL UR6, UR6, URZ, UP0 ;  /* 0x000000ff06067287 */ /* 0x000fc40008000000 */
[----:B------:R-:W-:Y:S02]  /*1950*/  UIADD3 UR20, UP0, UPT, UR22, 0x180, URZ ;  /* 0x0000018016147890 */ /* 0x000fe4000ff1e0ff */
[----:B------:R-:W-:Y:S01]  /*1960*/  ULEA UR8, UR6, UR4, 0x3 ;  /* 0x0000000406087291 */ /* 0x000fe2000f8e18ff */
[----:B------:R-:W-:Y:S01]  /*1970*/  LOP3.LUT R15, R15, UR9, RZ, 0x3c, !PT ;  /* 0x000000090f0f7c12 */ /* 0x000fe2000f8e3cff */
[----:B------:R-:W-:Y:S02]  /*1980*/  USHF.L.U32 UR34, UR16, 0x6, URZ ;  /* 0x0000000610227899 */ /* 0x000fe400080006ff */
[----:B------:R-:W-:Y:S01]  /*1990*/  UIADD3.X UR27, UPT, UPT, URZ, UR23, URZ, UP1, !UPT ;  /* 0x00000017ff1b7290 */ /* 0x000fe20008ffe4ff */
[----:B-1----:R-:W-:Y:S01]  /*19a0*/  SHF.L.U32 R2, R15, 0x1f, RZ ;  /* 0x0000001f0f027819 */ /* 0x002fe200000006ff */
[----:B------:R-:W-:Y:S02]  /*19b0*/  UIADD3 UR32, UPT, UPT, UR32, 0x4400, URZ ;  /* 0x0000440020207890 */ /* 0x000fe4000fffe0ff */
[----:B------:R-:W-:Y:S01]  /*19c0*/  UIADD3.X UR21, UPT, UPT, URZ, UR23, URZ, UP0, !UPT ;  /* 0x00000017ff157290 */ /* 0x000fe200087fe4ff */
[----:B------:R1:W1:Y:S01]  /*19d0*/  SYNCS.PHASECHK.TRANS64.TRYWAIT P0, [UR8+0x88], R2 ;  /* 0x00008802ff0075a7 */ /* 0x0002620008001108 */
[----:B------:R-:W-:Y:S01]  /*19e0*/  ULEA UR8, UR17, UR4, 0xc ;  /* 0x0000000411087291 */ /* 0x000fe2000f8e60ff */
[----:B------:R-:W-:Y:S01]  /*19f0*/  UMOV UR18, 0x0 ;  /* 0x0000000000127882 */ /* 0x000fe20000000000 */
[----:B------:R-:W-:-:S02]  /*1a00*/  UMOV UR19, 0x10000000 ;  /* 0x1000000000137882 */ /* 0x000fc40000000000 */
[----:B------:R-:W-:Y:S01]  /*1a10*/  UIADD3 UR8, UPT, UPT, UR8, 0x26400, URZ ;  /* 0x0002640008087890 */ /* 0x000fe2000fffe0ff */
[----:B------:R1:W-:Y:S01]  /*1a20*/  UTMALDG.3D [UR32], [UR26], desc[UR18] ;  /* 0x000012201a0075b4 */ /* 0x0003e20008011000 */
[----:B------:R-:W-:Y:S01]  /*1a30*/  UMOV UR12, UR36 ;  /* 0x00000024000c7c82 */ /* 0x000fe20008000000 */
[----:B------:R-:W-:Y:S01]  /*1a40*/  UMOV UR9, UR33 ;  /* 0x0000002100097c82 */ /* 0x000fe20008000000 */
[----:B------:R-:W-:Y:S01]  /*1a50*/  UMOV UR10, UR34 ;  /* 0x00000022000a7c82 */ /* 0x000fe20008000000 */
[----:B------:R-:W-:Y:S01]  /*1a60*/  UIADD3 UR16, UPT, UPT, UR16, 0x1, URZ ;  /* 0x0000000110107890 */ /* 0x000fe2000fffe0ff */
[----:B------:R-:W-:Y:S01]  /*1a70*/  UMOV UR24, UR5 ;  /* 0x0000000500187c82 */ /* 0x000fe20008000000 */
[----:B------:R-:W-:Y:S02]  /*1a80*/  UMOV UR17, UR6 ;  /* 0x0000000600117c82 */ /* 0x000fe40008000000 */
[----:B------:R1:W-:Y:S01]  /*1a90*/  UTMALDG.3D [UR8], [UR20], desc[UR18] ;  /* 0x00001208140075b4 */ /* 0x0003e20008011000 */
[----:B------:R-:W-:-:S09]  /*1aa0*/  UISETP.NE.AND UP0, UPT, UR16, UR5, UPT ;  /* 0x000000051000728c */ /* 0x000fd2000bf05270 */
[----:B------:R-:W-:Y:S05]  /*1ab0*/  BRA.U UP0, `(.L_x_26) ;  /* 0xfffffffd00607547 */ /* 0x000fea000b83ffff */
.L_x_21:
[----:B-1--4-:R-:W-:Y:S01]  /*1ac0*/  PLOP3.LUT P0, PT, PT, PT, UP3, 0x80, 0x8 ;  /* 0x000000000008781c */ /* 0x012fe20003f0f038 */
[----:B------:R-:W-:Y:S01]  /*1ad0*/  ULEA UR8, UR6, UR4, 0x3 ;  /* 0x0000000406087291 */ /* 0x000fe2000f8e18ff */
[----:B------:R-:W-:Y:S01]  /*1ae0*/  SHF.L.U32 R2, R15, 0x1f, RZ ;  /* 0x0000001f0f027819 */ /* 0x000fe200000006ff */
[----:B------:R-:W-:-:S10]  /*1af0*/  UISETP.GT.AND UP0, UPT, UR15, UR14, UPT ;  /* 0x0000000e0f00728c */ /* 0x000fd4000bf04270 */
[----:B------:R-:W-:Y:S01]  /*1b00*/  @!P0 SYNCS.ARRIVE.TRANS64.A1T0 RZ, [UR4+0x128], RZ ;  /* 0x000128ffffff89a7 */ /* 0x000fe20008100004 */
[----:B------:R1:W4:Y:S01]  /*1b10*/  SYNCS.PHASECHK.TRANS64.TRYWAIT P0, [UR8+0x88], R2 ;  /* 0x00008802ff0075a7 */ /* 0x0003220008001108 */
[----:B------:R-:W-:Y:S05]  /*1b20*/  BRA.U !UP0, `(.L_x_27) ;  /* 0x0000000108ac7547 */ /* 0x000fea000b800000 */
[----:B------:R-:W-:Y:S01]  /*1b30*/  UIADD3 UR21, UPT, UPT, UR7, UR24, URZ ;  /* 0x0000001807157290 */ /* 0x000fe2000fffe0ff */
[----:B------:R-:W-:-:S11]  /*1b40*/  UMOV UR25, UR6 ;  /* 0x0000000600197c82 */ /* 0x000fd60008000000 */
.L_x_32:
[----:B-1----:R-:W-:Y:S01]  /*1b50*/  ULEA UR17, UR25, UR4, 0x3 ;  /* 0x0000000419117291 */ /* 0x002fe2000f8e18ff */
[----:B----4-:R-:W-:Y:S01]  /*1b60*/  @!P5 MOV R3, 0x3000 ;  /* 0x000030000003d802 */ /* 0x010fe20000000f00 */
[----:B----4-:R-:W-:Y:S10]  /*1b70*/  @P0 BRA `(.L_x_28) ;  /* 0x00000000000c0947 */ /* 0x010ff40003800000 */
[----:B------:R-:W-:-:S04]  /*1b80*/  SHF.L.U32 R5, R15, 0x1f, RZ ;  /* 0x0000001f0f057819 */ /* 0x000fc800000006ff */
[----:B------:R-:W4:Y:S02]  /*1b90*/  SYNCS.PHASECHK.TRANS64.TRYWAIT P0, [UR17+0x88], R5 ;  /* 0x00008805ff0075a7 */ /* 0x000f240008001111 */
[----:B----4-:R-:W-:Y:S05]  /*1ba0*/  @!P0 BRA `(.L_x_29) ;  /* 0x0000005400a08947 */ /* 0x010fea0003800000 */
.L_x_28:
[----:B------:R4:W-:Y:S01]  /*1bb0*/  @!P5 SYNCS.ARRIVE.TRANS64 RZ, [UR17], R3 ;  /* 0x00000003ffffd9a7 */ /* 0x0009e20008000011 */
[----:B------:R-:W-:Y:S04]  /*1bc0*/  BSSY.RECONVERGENT B0, `(.L_x_30) ;  /* 0x0000003000007945 */ /* 0x000fe80003800200 */
[----:B------:R-:W-:Y:S05]  /*1bd0*/  @P4 BRA `(.L_x_31) ;  /* 0x0000000000044947 */ /* 0x000fea0003800000 */
[----:B------:R-:W-:Y:S05]  /*1be0*/  BPT.TRAP 0x1 ;  /* 0x000000040000795c */ /* 0x000fea0000300000 */
.L_x_31:
[----:B------:R-:W-:Y:S05]  /*1bf0*/  BSYNC.RECONVERGENT B0 ;  /* 0x0000000000007941 */ /* 0x000fea0003800200 */
.L_x_30:
        /* <DEDUP_REMOVED lines=10> */
[----:B------:R-:W-:Y:S01]  /*1ca0*/  UIADD3 UR16, UPT, UPT, UR16, 0x4400, URZ ;  /* 0x0000440010107890 */ /* 0x000fe2000fffe0ff */
[----:B-1----:R-:W-:Y:S01]  /*1cb0*/  SHF.L.U32 R2, R15, 0x1f, RZ ;  /* 0x0000001f0f027819 */ /* 0x002fe200000006ff */
[----:B------:R-:W-:Y:S02]  /*1cc0*/  UIADD3.X UR31, UPT, UPT, URZ, UR23, URZ, UP1, !UPT ;  /* 0x00000017ff1f7290 */ /* 0x000fe40008ffe4ff */
[----:B------:R-:W-:Y:S01]  /*1cd0*/  UIADD3.X UR29, UPT, UPT, URZ, UR23, URZ, UP0, !UPT ;  /* 0x00000017ff1d7290 */ /* 0x000fe200087fe4ff */
[----:B------:R1:W1:Y:S01]  /*1ce0*/  SYNCS.PHASECHK.TRANS64.TRYWAIT P0, [UR8+0x88], R2 ;  /* 0x00008802ff0075a7 */ /* 0x0002620008001108 */
[----:B------:R-:W-:Y:S01]  /*1cf0*/  ULEA UR8, UR25, UR4, 0xc ;  /* 0x0000000419087291 */ /* 0x000fe2000f8e60ff */
[----:B------:R-:W-:Y:S01]  /*1d00*/  UMOV UR26, 0x0 ;  /* 0x00000000001a7882 */ /* 0x000fe20000000000 */
[----:B------:R-:W-:-:S02]  /*1d10*/  UMOV UR27, 0x10000000 ;  /* 0x10000000001b7882 */ /* 0x000fc40000000000 */
[----:B------:R-:W-:Y:S01]  /*1d20*/  UIADD3 UR8, UPT, UPT, UR8, 0x26400, URZ ;  /* 0x0002640008087890 */ /* 0x000fe2000fffe0ff */
[----:B------:R-:W-:Y:S01]  /*1d30*/  UMOV UR19, UR35 ;  /* 0x0000002300137c82 */ /* 0x000fe20008000000 */
[----:B------:R-:W-:Y:S01]  /*1d40*/  UMOV UR20, UR36 ;  /* 0x0000002400147c82 */ /* 0x000fe20008000000 */
[----:B------:R-:W-:Y:S01]  /*1d50*/  UMOV UR12, UR36 ;  /* 0x00000024000c7c82 */ /* 0x000fe20008000000 */
[----:B------:R-:W-:Y:S01]  /*1d60*/  UMOV UR9, UR17 ;  /* 0x0000001100097c82 */ /* 0x000fe20008000000 */
[----:B------:R-:W-:Y:S01]  /*1d70*/  UMOV UR10, UR18 ;  /* 0x00000012000a7c82 */ /* 0x000fe20008000000 */
[----:B------:R1:W-:Y:S01]  /*1d80*/  UTMALDG.3D [UR16], [UR30], desc[UR26] ;  /* 0x00001a101e0075b4 */ /* 0x0003e20008011000 */
[----:B------:R-:W-:Y:S01]  /*1d90*/  UIADD3 UR24, UPT, UPT, UR24, 0x1, URZ ;  /* 0x0000000118187890 */ /* 0x000fe2000fffe0ff */
[----:B------:R-:W-:-:S03]  /*1da0*/  UMOV UR25, UR6 ;  /* 0x0000000600197c82 */ /* 0x000fc60008000000 */
[----:B------:R-:W-:Y:S01]  /*1db0*/  UISETP.NE.AND UP0, UPT, UR24, UR21, UPT ;  /* 0x000000151800728c */ /* 0x000fe2000bf05270 */
[----:B------:R1:W-:Y:S08]  /*1dc0*/  UTMALDG.3D [UR8], [UR28], desc[UR26] ;  /* 0x00001a081c0075b4 */ /* 0x0003f00008011000 */
[----:B------:R-:W-:Y:S05]  /*1dd0*/  BRA.U UP0, `(.L_x_32) ;  /* 0xfffffffd005c7547 */ /* 0x000fea000b83ffff */
.L_x_27:
[C---:B-1----:R-:W-:Y:S01]  /*1de0*/  LEA R2, R14.reuse, UR4, 0x3 ;  /* 0x000000040e027c11 */ /* 0x042fe2000f8e18ff */
[----:B------:R-:W-:Y:S01]  /*1df0*/  NOP ;  /* 0x0000000000007918 */ /* 0x000fe20000000000 */
[----:B----4-:R-:W-:Y:S02]  /*1e00*/  SHF.L.U32 R3, R13, 0x1f, RZ ;  /* 0x0000001f0d037819 */ /* 0x010fe400000006ff */
[----:B------:R-:W-:Y:S02]  /*1e10*/  LEA R4, R14, UR4, 0x4 ;  /* 0x000000040e047c11 */ /* 0x000fe4000f8e20ff */
[----:B------:R-:W1:Y:S02]  /*1e20*/  SYNCS.PHASECHK.TRANS64.TRYWAIT P0, [R2+URZ+0x130], R3 ;  /* 0x00013003020075a7 */ /* 0x000e6400080011ff */
[----:B-1----:R-:W-:Y:S05]  /*1e30*/  @!P0 BRA `(.L_x_33) ;  /* 0x0000005400148947 */ /* 0x002fea0003800000 */
.L_x_113:
[----:B------:R-:W4:Y:S01]  /*1e40*/  LDS.128 R4, [R4+0x1c0] ;  /* 0x0001c00004047984 */ /* 0x000f220000000c00 */
[----:B---3--:R-:W-:Y:S01]  /*1e50*/  ISETP.GE.AND P0, PT, R72, 0x1, PT ;  /* 0x000000014800780c */ /* 0x008fe20003f06270 */
[----:B-1----:R-:W-:Y:S01]  /*1e60*/  VIADD R2, R2, 0x140 ;  /* 0x0000014002027836 */ /* 0x002fe20000000000 */
[----:B------:R-:W-:Y:S01]  /*1e70*/  @!PT LDS RZ, [RZ] ;  /* 0x00000000fffff984 */ /* 0x000fe20000000800 */
[----:B------:R-:W-:Y:S01]  /*1e80*/  @!PT LDS RZ, [RZ] ;  /* 0x00000000fffff984 */ /* 0x000fe20000000800 */
[----:B------:R-:W-:Y:S01]  /*1e90*/  @!PT LDS RZ, [RZ] ;  /* 0x00000000fffff984 */ /* 0x000fe20000000800 */
[----:B------:R-:W-:Y:S01]  /*1ea0*/  @!PT LDS RZ, [RZ] ;  /* 0x00000000fffff984 */ /* 0x000fe20000000800 */
[----:B------:R1:W-:Y:S06]  /*1eb0*/  MEMBAR.ALL.CTA ;  /* 0x0000000000007992 */ /* 0x0003ec0000008000 */
[----:B-1----:R-:W1:Y:S01]  /*1ec0*/  FENCE.VIEW.ASYNC.S ;  /* 0x00000000000073c6 */ /* 0x002e620000000000 */
[----:B------:R-:W-:-:S04]  /*1ed0*/  PRMT R2, RZ, 0x654, R2 ;  /* 0x00000654ff027816 */ /* 0x000fc80000000002 */
[----:B-1----:R1:W-:Y:S01]  /*1ee0*/  SYNCS.ARRIVE.TRANS64.RED.A1T0 RZ, [R2+URZ], RZ ;  /* 0x000000ff02ff79a7 */ /* 0x0023e200081004ff */
[----:B----4-:R-:W-:-:S13]  /*1ef0*/  LOP3.LUT P2, RZ, R6, 0x1, RZ, 0xc0, !PT ;  /* 0x0000000106ff7812 */ /* 0x010fda000784c0ff */
[----:B------:R-:W-:Y:S01]  /*1f00*/  @P2 SHF.R.U32.HI R3, RZ, 0x10, R5 ;  /* 0x00000010ff032819 */ /* 0x000fe20000011605 */
[----:B------:R-:W-:Y:S01]  /*1f10*/  VOTEU.ANY UP0, P2 ;  /* 0x0000000000ff7886 */ /* 0x000fe20001000100 */
[----:B------:R-:W-:Y:S02]  /*1f20*/  @P2 MOV R11, R4 ;  /* 0x00000004000b2202 */ /* 0x000fe40000000f00 */
[----:B------:R-:W-:Y:S02]  /*1f30*/  @P2 R2UR.BROADCAST UR8, R3 ;  /* 0x00000000030822ca */ /* 0x000fe400008e0000 */
[----:B------:R-:W-:-:S11]  /*1f40*/  @P2 LOP3.LUT R8, R5, 0xffff, RZ, 0xc0, !PT ;  /* 0x0000ffff05082812 */ /* 0x000fd600078ec0ff */
[----:B------:R-:W-:Y:S01]  /*1f50*/  @UP0 UMOV UR36, UR8 ;  /* 0x0000000800240c82 */ /* 0x000fe20008000000 */
[----:B-1----:R-:W-:Y:S05]  /*1f60*/  @!P0 BRA `(.L_x_34) ;  /* 0x0000000000b88947 */ /* 0x002fea0003800000 */
[----:B------:R-:W2:Y:S01]  /*1f70*/  LDC.64 R4, c[0x0][0xb18] ;  /* 0x0002c600ff047b82 */ /* 0x000ea20000000a00 */
[----:B------:R-:W-:-:S07]  /*1f80*/  ISETP.NE.AND P3, PT, R72, 0x1, PT ;  /* 0x000000014800780c */ /* 0x000fce0003f65270 */
[----:B------:R-:W1:Y:S08]  /*1f90*/  LDC.64 R6, c[0x0][0xb10] ;  /* 0x0002c400ff067b82 */ /* 0x000e700000000a00 */
[----:B------:R-:W3:Y:S08]  /*1fa0*/  LDC R16, c[0x0][0xb20] ;  /* 0x0002c800ff107b82 */ /* 0x000ef00000000800 */
[----:B------:R-:W4:Y:S01]  /*1fb0*/  LDC R18, c[0x0][0xb0c] ;  /* 0x0002c300ff127b82 */ /* 0x000f220000000800 */
[----:B--2---:R-:W-:Y:S01]  /*1fc0*/  IMAD.HI.U32 R17, R0, R5, RZ ;  /* 0x0000000500117227 */ /* 0x004fe200078e00ff */
[----:B------:R-:W-:-:S03]  /*1fd0*/  ISETP.NE.AND P0, PT, R4, 0x1, PT ;  /* 0x000000010400780c */ /* 0x000fc60003f05270 */
[----:B------:R-:W-:-:S03]  /*1fe0*/  IMAD.HI.U32 R5, R8, R5, RZ ;  /* 0x0000000508057227 */ /* 0x000fc600078e00ff */
[----:B------:R-:W2:Y:S01]  /*1ff0*/  LDC.64 R2, c[0x0][0xb28] ;  /* 0x0002ca00ff027b82 */ /* 0x000ea20000000a00 */
[----:B-1----:R-:W-:-:S04]  /*2000*/  IMAD.HI.U32 R20, R9, R6, RZ ;  /* 0x0000000609147227 */ /* 0x002fc800078e00ff */
[----:B------:R-:W-:Y:S01]  /*2010*/  IMAD.HI.U32 R22, R11, R6, RZ ;  /* 0x000000060b167227 */ /* 0x000fe200078e00ff */
[----:B------:R-:W-:Y:S02]  /*2020*/  SHF.R.U32.HI R20, RZ, R7, R20 ;  /* 0x00000007ff147219 */ /* 0x000fe40000011614 */
[-C--:B---3--:R-:W-:Y:S02]  /*2030*/  SHF.R.U32.HI R17, RZ, R16.reuse, R17 ;  /* 0x00000010ff117219 */ /* 0x088fe40000011611 */
[----:B------:R-:W-:Y:S02]  /*2040*/  SHF.R.U32.HI R5, RZ, R16, R5 ;  /* 0x00000010ff057219 */ /* 0x000fe40000011605 */
[----:B------:R-:W-:Y:S02]  /*2050*/  SEL R17, R0, R17, !P0 ;  /* 0x0000001100117207 */ /* 0x000fe40004000000 */
[----:B------:R-:W-:Y:S02]  /*2060*/  SHF.R.U32.HI R22, RZ, R7, R22 ;  /* 0x00000007ff167219 */ /* 0x000fe40000011616 */
[----:B----4-:R-:W-:-:S02]  /*2070*/  ISETP.NE.AND P1, PT, R18, 0x1, PT ;  /* 0x000000011200780c */ /* 0x010fc40003f25270 */
[----:B------:R-:W-:Y:S02]  /*2080*/  SEL R5, R8, R5, !P0 ;  /* 0x0000000508057207 */ /* 0x000fe40004000000 */
[----:B------:R-:W-:Y:S02]  /*2090*/  SEL R19, R9, R20, !P1 ;  /* 0x0000001409137207 */ /* 0x000fe40004800000 */
[----:B------:R-:W-:Y:S01]  /*20a0*/  SEL R7, R11, R22, !P1 ;  /* 0x000000160b077207 */ /* 0x000fe20004800000 */
[----:B--2---:R-:W-:-:S04]  /*20b0*/  IMAD.HI.U32 R20, R17, R2, RZ ;  /* 0x0000000211147227 */ /* 0x004fc800078e00ff */
[----:B------:R-:W-:Y:S01]  /*20c0*/  IMAD.HI.U32 R6, R19, R2, RZ ;  /* 0x0000000213067227 */ /* 0x000fe200078e00ff */
[----:B------:R-:W-:-:S04]  /*20d0*/  @P3 SHF.R.U32.HI R17, RZ, R3, R20 ;  /* 0x00000003ff113219 */ /* 0x000fc80000011614 */
[----:B------:R-:W-:Y:S01]  /*20e0*/  @P3 SHF.R.U32.HI R19, RZ, R3, R6 ;  /* 0x00000003ff133219 */ /* 0x000fe20000011606 */
[----:B------:R-:W-:-:S04]  /*20f0*/  IMAD R17, R72, R17, RZ ;  /* 0x0000001148117224 */ /* 0x000fc800078e02ff */
[----:B------:R-:W-:Y:S01]  /*2100*/  IMAD R6, R72, R19, RZ ;  /* 0x0000001348067224 */ /* 0x000fe200078e02ff */
[C---:B------:R-:W-:Y:S02]  /*2110*/  ISETP.GE.AND P0, PT, R5.reuse, R17, PT ;  /* 0x000000110500720c */ /* 0x040fe40003f06270 */
[----:B------:R-:W-:Y:S02]  /*2120*/  IADD3 R17, PT, PT, -R5, RZ, RZ ;  /* 0x000000ff05117210 */ /* 0x000fe40007ffe1ff */
[----:B------:R-:W-:Y:S01]  /*2130*/  ISETP.GE.OR P0, PT, R7, R6, P0 ;  /* 0x000000060700720c */ /* 0x000fe20000706670 */
[----:B------:R-:W-:-:S04]  /*2140*/  IMAD.HI.U32 R6, R5, R2, RZ ;  /* 0x0000000205067227 */ /* 0x000fc800078e00ff */
[----:B------:R-:W-:Y:S01]  /*2150*/  IMAD R8, R4, R17, R8 ;  /* 0x0000001104087224 */ /* 0x000fe200078e0208 */
[----:B------:R-:W-:-:S04]  /*2160*/  SHF.R.U32.HI R6, RZ, R3, R6 ;  /* 0x00000003ff067219 */ /* 0x000fc80000011606 */
[----:B------:R-:W-:-:S03]  /*2170*/  SEL R6, R5, R6, !P3 ;  /* 0x0000000605067207 */ /* 0x000fc60005800000 */
[----:B------:R-:W-:-:S04]  /*2180*/  @!P0 IMAD.HI.U32 R16, R7, R2, RZ ;  /* 0x0000000207108227 */ /* 0x000fc800078e00ff */
[----:B------:R-:W-:Y:S01]  /*2190*/  IMAD.MOV R2, RZ, RZ, -R6 ;  /* 0x000000ffff027224 */ /* 0x000fe200078e0a06 */
[----:B------:R-:W-:-:S03]  /*21a0*/  @!P0 SHF.R.U32.HI R16, RZ, R3, R16 ;  /* 0x00000003ff108219 */ /* 0x000fc60000011610 */
[----:B------:R-:W-:Y:S01]  /*21b0*/  IMAD R2, R72, R2, R5 ;  /* 0x0000000248027224 */ /* 0x000fe200078e0205 */
[----:B------:R-:W-:-:S05]  /*21c0*/  @!P0 SEL R3, R7, R16, !P3 ;  /* 0x0000001007038207 */ /* 0x000fca0005800000 */
[--C-:B------:R-:W-:Y:S02]  /*21d0*/  @!P0 IMAD.IADD R6, R6, 0x1, -R3.reuse ;  /* 0x0000000106068824 */ /* 0x100fe400078e0a03 */
[----:B------:R-:W-:Y:S01]  /*21e0*/  @!P0 IMAD R3, R2, R19, R3 ;  /* 0x0000001302038224 */ /* 0x000fe200078e0203 */
[----:B------:R-:W-:Y:S01]  /*21f0*/  IADD3 R2, PT, PT, -R7, RZ, RZ ;  /* 0x000000ff07027210 */ /* 0x000fe20007ffe1ff */
[----:B------:R-:W-:Y:S02]  /*2200*/  @!P0 IMAD R5, R72, R6, R7 ;  /* 0x0000000648058224 */ /* 0x000fe400078e0207 */
[----:B------:R-:W-:Y:S02]  /*2210*/  @!P0 IMAD.MOV.U32 R7, RZ, RZ, R3 ;  /* 0x000000ffff078224 */ /* 0x000fe400078e0003 */
[----:B------:R-:W-:Y:S02]  /*2220*/  IMAD R2, R18, R2, R11 ;  /* 0x0000000212027224 */ /* 0x000fe400078e020b */
[----:B------:R-:W-:-:S02]  /*2230*/  IMAD R8, R5, R4, R8 ;  /* 0x0000000405087224 */ /* 0x000fc400078e0208 */
[----:B------:R-:W-:Y:S02]  /*2240*/  IMAD R11, R7, R18, R2 ;  /* 0x00000012070b7224 */ /* 0x000fe400078e0202 */
.L_x_34:
[----:B------:R-:W1:Y:S02]  /*2250*/  LDCU UR8, c[0x0][0xb30] ;  /* 0x00016600ff0877ac */ /* 0x000e640008000800 */
[----:B-1----:R-:W-:-:S09]  /*2260*/  UISETP.NE.AND UP0, UPT, UR8, 0x1, UPT ;  /* 0x000000010800788c */ /* 0x002fd2000bf05270 */
[----:B------:R-:W-:Y:S05]  /*2270*/  BRA.U UP0, `(.L_x_35) ;  /* 0x0000000100407547 */ /* 0x000fea000b800000 */
[----:B------:R-:W1:Y:S08]  /*2280*/  LDC.64 R4, c[0x0][0xb10] ;  /* 0x0002c400ff047b82 */ /* 0x000e700000000a00 */
[----:B------:R-:W3:Y:S08]  /*2290*/  LDC.64 R2, c[0x0][0xb18] ;  /* 0x0002c600ff027b82 */ /* 0x000ef00000000a00 */
[----:B------:R-:W4:Y:S08]  /*22a0*/  LDC R6, c[0x0][0xb20] ;  /* 0x0002c800ff067b82 */ /* 0x000f300000000800 */
[----:B------:R-:W2:Y:S01]  /*22b0*/  LDC R16, c[0x0][0xb0c] ;  /* 0x0002c300ff107b82 */ /* 0x000ea20000000800 */
[----:B-1----:R-:W-:-:S05]  /*22c0*/  IMAD.HI.U32 R4, R11, R4, RZ ;  /* 0x000000040b047227 */ /* 0x002fca00078e00ff */
[----:B------:R-:W-:Y:S01]  /*22d0*/  SHF.R.U32.HI R4, RZ, R5, R4 ;  /* 0x00000005ff047219 */ /* 0x000fe20000011604 */
[----:B---3--:R-:W-:Y:S01]  /*22e0*/  IMAD.HI.U32 R3, R8, R3, RZ ;  /* 0x0000000308037227 */ /* 0x008fe200078e00ff */
[----:B------:R-:W-:-:S04]  /*22f0*/  ISETP.NE.AND P0, PT, R2, 0x1, PT ;  /* 0x000000010200780c */ /* 0x000fc80003f05270 */
[----:B----4-:R-:W-:-:S04]  /*2300*/  SHF.R.U32.HI R3, RZ, R6, R3 ;  /* 0x00000006ff037219 */ /* 0x010fc80000011603 */
[----:B------:R-:W-:Y:S02]  /*2310*/  SEL R3, R8, R3, !P0 ;  /* 0x0000000308037207 */ /* 0x000fe40004000000 */
[----:B--2---:R-:W-:-:S04]  /*2320*/  ISETP.NE.AND P1, PT, R16, 0x1, PT ;  /* 0x000000011000780c */ /* 0x004fc80003f25270 */
[----:B------:R-:W-:-:S05]  /*2330*/  SEL R4, R11, R4, !P1 ;  /* 0x000000040b047207 */ /* 0x000fca0004800000 */
[----:B------:R-:W-:Y:S02]  /*2340*/  IMAD.IADD R5, R3, 0x1, -R4 ;  /* 0x0000000103057824 */ /* 0x000fe400078e0a04 */
[----:B------:R-:W-:Y:S02]  /*2350*/  IMAD.IADD R3, R4, 0x1, -R3 ;  /* 0x0000000104037824 */ /* 0x000fe400078e0a03 */
[----:B------:R-:W-:Y:S02]  /*2360*/  IMAD R11, R5, R16, R11 ;  /* 0x00000010050b7224 */ /* 0x000fe400078e020b */
[----:B------:R-:W-:-:S07]  /*2370*/  IMAD R8, R3, R2, R8 ;  /* 0x0000000203087224 */ /* 0x000fce00078e0208 */
.L_x_35:
[----:B------:R-:W-:Y:S01]  /*2380*/  VIADD R14, R14, 0x1 ;  /* 0x000000010e0e7836 */ /* 0x000fe20000000000 */
[----:B------:R-:W-:Y:S01]  /*2390*/  UPLOP3.LUT UP3, UPT, UPT, UPT, UPT, 0x80, 0x8 ;  /* 0x000000000008789c */ /* 0x000fe20003f6f070 */
[----:B------:R-:W-:Y:S02]  /*23a0*/  IMAD.IADD R165, R11, 0x1, R154 ;  /* 0x000000010ba57824 */ /* 0x000fe400078e029a */
[----:B------:R-:W-:Y:S01]  /*23b0*/  IMAD.IADD R155, R8, 0x1, R143 ;  /* 0x00000001089b7824 */ /* 0x000fe200078e028f */
[----:B------:R-:W-:-:S04]  /*23c0*/  ISETP.NE.AND P0, PT, R14, 0x2, PT ;  /* 0x000000020e00780c */ /* 0x000fc80003f05270 */
[----:B------:R-:W-:Y:S02]  /*23d0*/  SEL R2, RZ, 0x1, P0 ;  /* 0x00000001ff027807 */ /* 0x000fe40000000000 */
[----:B------:R-:W-:Y:S02]  /*23e0*/  SEL R14, R14, RZ, P0 ;  /* 0x000000ff0e0e7207 */ /* 0x000fe40000000000 */
[----:B------:R-:W-:Y:S01]  /*23f0*/  LOP3.LUT R13, R13, R2, RZ, 0x3c, !PT ;  /* 0x000000020d0d7212 */ /* 0x000fe200078e3cff */
[----:B------:R-:W-:Y:S06]  /*2400*/  @P2 BRA `(.L_x_36) ;  /* 0xfffffff000942947 */ /* 0x000fec000383ffff */
[----:B------:R-:W-:Y:S01]  /*2410*/  UIADD3 UR4, UPT, UPT, UR4, 0x88, URZ ;  /* 0x0000008804047890 */ /* 0x000fe2000fffe0ff */
[----:B------:R-:W-:-:S03]  /*2420*/  SHF.L.U32 R3, R15, 0x1f, RZ ;  /* 0x0000001f0f037819 */ /* 0x000fc600000006ff */
[----:B------:R-:W-:-:S09]  /*2430*/  ULEA UR5, UR6, UR4, 0x3 ;  /* 0x0000000406057291 */ /* 0x000fd2000f8e18ff */
[----:B------:R-:W1:Y:S02]  /*2440*/  SYNCS.PHASECHK.TRANS64.TRYWAIT P0, [UR5], R3 ;  /* 0x00000003ff0075a7 */ /* 0x000e640008001105 */
[----:B-1----:R-:W-:Y:S05]  /*2450*/  @!P0 BRA `(.L_x_37) ;  /* 0x0000004c00a08947 */ /* 0x002fea0003800000 */
.L_x_115:
[----:B------:R-:W-:-:S04]  /*2460*/  UIADD3 UR6, UPT, UPT, UR6, 0x1, URZ ;  /* 0x0000000106067890 */ /* 0x000fc8000fffe0ff */
[----:B------:R-:W-:-:S04]  /*2470*/  UISETP.NE.AND UP0, UPT, UR6, 0x11, UPT ;  /* 0x000000110600788c */ /* 0x000fc8000bf05270 */
[----:B------:R-:W-:Y:S02]  /*2480*/  USEL UR7, URZ, 0x1, UP0 ;  /* 0x00000001ff077887 */ /* 0x000fe40008000000 */
[----:B------:R-:W-:-:S04]  /*2490*/  USEL UR6, UR6, URZ, UP0 ;  /* 0x000000ff06067287 */ /* 0x000fc80008000000 */
[----:B------:R-:W-:Y:S01]  /*24a0*/  ULEA UR5, UR6, UR4, 0x3 ;  /* 0x0000000406057291 */ /* 0x000fe2000f8e18ff */
[----:B------:R-:W-:-:S04]  /*24b0*/  LOP3.LUT R2, R15, UR7, RZ, 0x3c, !PT ;  /* 0x000000070f027c12 */ /* 0x000fc8000f8e3cff */
[----:B-1----:R-:W-:-:S04]  /*24c0*/  SHF.L.U32 R3, R2, 0x1f, RZ ;  /* 0x0000001f02037819 */ /* 0x002fc800000006ff */
[----:B------:R-:W1:Y:S02]  /*24d0*/  SYNCS.PHASECHK.TRANS64.TRYWAIT P0, [UR5], R3 ;  /* 0x00000003ff0075a7 */ /* 0x000e640008001105 */
[----:B-1----:R-:W-:Y:S05]  /*24e0*/  @!P0 BRA `(.L_x_38) ;  /* 0x0000004c00948947 */ /* 0x002fea0003800000 */
.L_x_117:
        /* <DEDUP_REMOVED lines=9> */
.L_x_119:
        /* <DEDUP_REMOVED lines=9> */
.L_x_121:
        /* <DEDUP_REMOVED lines=9> */
.L_x_123:
        /* <DEDUP_REMOVED lines=9> */
.L_x_125:
        /* <DEDUP_REMOVED lines=9> */
.L_x_127:
        /* <DEDUP_REMOVED lines=9> */
.L_x_129:
        /* <DEDUP_REMOVED lines=9> */
.L_x_131:
        /* <DEDUP_REMOVED lines=9> */
.L_x_133:
        /* <DEDUP_REMOVED lines=9> */
.L_x_135:
        /* <DEDUP_REMOVED lines=9> */
.L_x_137:
        /* <DEDUP_REMOVED lines=9> */
.L_x_139:
        /* <DEDUP_REMOVED lines=9> */
.L_x_141:
        /* <DEDUP_REMOVED lines=9> */
.L_x_143:
        /* <DEDUP_REMOVED lines=9> */
.L_x_145:
[----:B------:R-:W-:-:S04]  /*2cd0*/  UIADD3 UR6, UPT, UPT, UR6, 0x1, URZ ;  /* 0x0000000106067890 */ /* 0x000fc8000fffe0ff */
[----:B------:R-:W-:-:S04]  /*2ce0*/  UISETP.NE.AND UP0, UPT, UR6, 0x11, UPT ;  /* 0x000000110600788c */ /* 0x000fc8000bf05270 */
[----:B------:R-:W-:Y:S02]  /*2cf0*/  USEL UR5, URZ, 0x1, UP0 ;  /* 0x00000001ff057887 */ /* 0x000fe40008000000 */
[----:B------:R-:W-:-:S04]  /*2d00*/  USEL UR6, UR6, URZ, UP0 ;  /* 0x000000ff06067287 */ /* 0x000fc80008000000 */
[----:B------:R-:W-:Y:S01]  /*2d10*/  ULEA UR6, UR6, UR4, 0x3 ;  /* 0x0000000406067291 */ /* 0x000fe2000f8e18ff */
[----:B-1----:R-:W-:-:S04]  /*2d20*/  LOP3.LUT R3, R2, UR5, RZ, 0x3c, !PT ;  /* 0x0000000502037c12 */ /* 0x002fc8000f8e3cff */
[----:B------:R-:W-:Y:S01]  /*2d30*/  SHF.L.U32 R3, R3, 0x1f, RZ ;  /* 0x0000001f03037819 */ /* 0x000fe200000006ff */
[----:B--2---:R-:W-:-:S07]  /*2d40*/  IMAD.U32 R0, RZ, RZ, UR6 ;  /* 0x00000006ff007e24 */ /* 0x004fce000f8e00ff */
.L_x_53:
[----:B-1----:R1:W2:Y:S02]  /*2d50*/  SYNCS.PHASECHK.TRANS64.TRYWAIT P0, [R0+URZ], R3 ;  /* 0x00000003000075a7 */ /* 0x0022a400080011ff */
[----:B--2---:R-:W-:Y:S05]  /*2d60*/  @!P0 NANOSLEEP.SYNCS 0x989680 ;  /* 0x009896800000895d */ /* 0x004fea0003900000 */
[----:B------:R-:W2:Y:S02]  /*2d70*/  @!P0 SYNCS.PHASECHK.TRANS64 P0, [R0+URZ], R3 ;  /* 0x00000003000085a7 */ /* 0x000ea400080010ff */
[----:B--2---:R-:W-:Y:S05]  /*2d80*/  @P0 EXIT ;  /* 0x000000000000094d */ /* 0x004fea0003800000 */
[----:B------:R-:W-:Y:S05]  /*2d90*/  BRA `(.L_x_53) ;  /* 0xfffffffc00ec7947 */ /* 0x000fea000383ffff */
.L_x_18:
[----:B------:R-:W-:-:S04]  /*2da0*/  UISETP.NE.AND UP0, UPT, UR37, URZ, UPT ;  /* 0x000000ff2500728c */ /* 0x000fc8000bf05270 */
[----:B------:R-:W-:-:S09]  /*2db0*/  UISETP.NE.OR UP0, UPT, UR8, 0x1, UP0 ;  /* 0x000000010800788c */ /* 0x000fd20008705670 */
[----:B------:R-:W-:Y:S05]  /*2dc0*/  BRA.U UP0, `(.L_x_54) ;  /* 0x0000000500487547 */ /* 0x000fea000b800000 */
[----:B------:R-:W-:Y:S01]  /*2dd0*/  ISETP.NE.AND P2, PT, R2, RZ, PT ;  /* 0x000000ff0200720c */ /* 0x000fe20003f45270 */
[----:B------:R-:W-:Y:S01]  /*2de0*/  IMAD.MOV.U32 R12, RZ, RZ, 0x1 ;  /* 0x00000001ff0c7424 */ /* 0x000fe200078e00ff */
[----:B------:R-:W-:Y:S02]  /*2df0*/  CS2R R10, SRZ ;  /* 0x00000000000a7805 */ /* 0x000fe4000001ff00 */
[----:B------:R-:W-:Y:S01]  /*2e00*/  CS2R R8, SRZ ;  /* 0x0000000000087805 */ /* 0x000fe2000001ff00 */
[----:B------:R-:W-:Y:S01]  /*2e10*/  UMOV UR4, 0x400 ;  /* 0x0000040000047882 */ /* 0x000fe20000000000 */
[----:B------:R-:W-:Y:S01]  /*2e20*/  UMOV UR6, URZ ;  /* 0x000000ff00067c82 */ /* 0x000fe20008000000 */
[----:B------:R-:W-:-:S12]  /*2e30*/  ULEA UR37, UR37, UR4, 0x18 ;  /* 0x0000000425257291 */ /* 0x000fd8000f8ec0ff */
.L_x_58:
[----:B------:R-:W-:Y:S02]  /*2e40*/  LEA R0, R8, UR37, 0x3 ;  /* 0x0000002508007c11 */ /* 0x000fe4000f8e18ff */
[----:B------:R-:W-:-:S03]  /*2e50*/  SHF.L.U32 R5, R9, 0x1f, RZ ;  /* 0x0000001f09057819 */ /* 0x000fc600000006ff */
[----:B------:R-:W-:Y:S01]  /*2e60*/  VIADD R4, R0, 0x1a0 ;  /* 0x000001a000047836 */ /* 0x000fe20000000000 */
[----:B------:R-:W1:Y:S02]  /*2e70*/  SYNCS.PHASECHK.TRANS64.TRYWAIT P0, [R0+URZ+0x190], R5 ;  /* 0x00019005000075a7 */ /* 0x000e6400080011ff */
[----:B-1----:R-:W-:Y:S05]  /*2e80*/  @!P0 BRA `(.L_x_55) ;  /* 0x0000004800948947 */ /* 0x002fea0003800000 */
.L_x_146:
[----:B------:R-:W-:Y:S01]  /*2e90*/  ULEA UR5, UR6, UR37, 0x3 ;  /* 0x0000002506057291 */ /* 0x000fe2000f8e18ff */
[----:B------:R-:W-:Y:S02]  /*2ea0*/  PRMT R4, RZ, 0x654, R4 ;  /* 0x00000654ff047816 */ /* 0x000fe40000000004 */
[----:B-1----:R-:W-:Y:S01]  /*2eb0*/  SHF.L.U32 R5, R12, 0x1f, RZ ;  /* 0x0000001f0c057819 */ /* 0x002fe200000006ff */
[----:B------:R-:W-:Y:S01]  /*2ec0*/  UIADD3 UR4, UPT, UPT, UR5, 0x130, URZ ;  /* 0x0000013005047890 */ /* 0x000fe2000fffe0ff */
[----:B------:R1:W-:Y:S05]  /*2ed0*/  SYNCS.ARRIVE.TRANS64.RED.A1T0 RZ, [R4+URZ], RZ ;  /* 0x000000ff04ff79a7 */ /* 0x0003ea00081004ff */
[----:B------:R-:W-:Y:S01]  /*2ee0*/  IMAD.U32 R7, RZ, RZ, UR4 ;  /* 0x00000004ff077e24 */ /* 0x000fe2000f8e00ff */
[----:B------:R-:W2:Y:S04]  /*2ef0*/  SYNCS.PHASECHK.TRANS64.TRYWAIT P0, [UR5+0x140], R5 ;  /* 0x00014005ff0075a7 */ /* 0x000ea80008001105 */
[----:B------:R-:W-:Y:S01]  /*2f00*/  PRMT R6, R2, 0x654, R7 ;  /* 0x0000065402067816 */ /* 0x000fe20000000007 */
[----:B-1----:R-:W-:Y:S01]  /*2f10*/  @!P2 IMAD.MOV.U32 R4, RZ, RZ, 0x10 ;  /* 0x00000010ff04a424 */ /* 0x002fe200078e00ff */
[----:B--2---:R-:W-:Y:S06]  /*2f20*/  @!P0 BRA `(.L_x_56) ;  /* 0x0000004800808947 */ /* 0x004fec0003800000 */
.L_x_148:
[----:B------:R-:W-:Y:S01]  /*2f30*/  ULEA UR4, UR6, UR37, 0x4 ;  /* 0x0000002506047291 */ /* 0x000fe2000f8e20ff */
[----:B------:R-:W-:Y:S01]  /*2f40*/  SEL R3, R6, R3, !P2 ;  /* 0x0000000306037207 */ /* 0x000fe20005000000 */
[----:B------:R-:W-:Y:S01]  /*2f50*/  UIADD3 UR5, UPT, UPT, UR5, 0x130, URZ ;  /* 0x0000013005057890 */ /* 0x000fe2000fffe0ff */
[----:B-1----:R-:W-:Y:S01]  /*2f60*/  LEA R0, R11, UR37, 0x3 ;  /* 0x000000250b007c11 */ /* 0x002fe2000f8e18ff */
[----:B------:R-:W-:Y:S01]  /*2f70*/  UIADD3 UR4, UPT, UPT, UR4, 0x1c0, URZ ;  /* 0x000001c004047890 */ /* 0x000fe2000fffe0ff */
[----:B------:R-:W-:Y:S01]  /*2f80*/  SHF.L.U32 R5, R10, 0x1f, RZ ;  /* 0x0000001f0a057819 */ /* 0x000fe200000006ff */
[----:B------:R1:W-:Y:S01]  /*2f90*/  @!P2 SYNCS.ARRIVE.TRANS64.RED RZ, [R3+URZ], R4 ;  /* 0x0000000403ffa9a7 */ /* 0x0003e200080004ff */
[----:B------:R-:W-:Y:S01]  /*2fa0*/  UIADD3 UR6, UPT, UPT, UR6, 0x1, URZ ;  /* 0x0000000106067890 */ /* 0x000fe2000fffe0ff */
[----:B------:R-:W-:-:S03]  /*2fb0*/  VIADD R8, R8, 0x1 ;  /* 0x0000000108087836 */ /* 0x000fc60000000000 */
[----:B------:R-:W-:Y:S02]  /*2fc0*/  UISETP.NE.AND UP0, UPT, UR6, 0x2, UPT ;  /* 0x000000020600788c */ /* 0x000fe4000bf05270 */
[----:B------:R-:W-:Y:S06]  /*2fd0*/  UGETNEXTWORKID.BROADCAST [UR4], [UR5] ;  /* 0x00000000040073ca */ /* 0x000fec0008000100 */
[----:B------:R-:W-:Y:S01]  /*2fe0*/  USEL UR4, URZ, 0x1, UP0 ;  /* 0x00000001ff047887 */ /* 0x000fe20008000000 */
[----:B------:R-:W-:Y:S01]  /*2ff0*/  ISETP.NE.AND P0, PT, R8, 0x2, PT ;  /* 0x000000020800780c */ /* 0x000fe20003f05270 */
[----:B------:R-:W-:Y:S01]  /*3000*/  USEL UR6, UR6, URZ, UP0 ;  /* 0x000000ff06067287 */ /* 0x000fe20008000000 */
[----:B------:R-:W2:Y:S03]  /*3010*/  SYNCS.PHASECHK.TRANS64.TRYWAIT P1, [R0+URZ+0x130], R5 ;  /* 0x00013005000075a7 */ /* 0x000ea600080211ff */
[----:B------:R-:W-:Y:S01]  /*3020*/  LOP3.LUT R12, R12, UR4, RZ, 0x3c, !PT ;  /* 0x000000040c0c7c12 */ /* 0x000fe2000f8e3cff */
[----:B-12---:R-:W-:Y:S07]  /*3030*/  @!P1 BRA `(.L_x_57) ;  /* 0x0000004800549947 */ /* 0x006fee0003800000 */
.L_x_149:
[C---:B------:R-:W-:Y:S01]  /*3040*/  LEA R4, R11.reuse, UR37, 0x4 ;  /* 0x000000250b047c11 */ /* 0x040fe2000f8e20ff */
[----:B-1----:R-:W-:Y:S01]  /*3050*/  VIADD R0, R0, 0x140 ;  /* 0x0000014000007836 */ /* 0x002fe20000000000 */
[----:B------:R-:W-:Y:S01]  /*3060*/  SEL R8, R8, RZ, P0 ;  /* 0x000000ff08087207 */ /* 0x000fe20000000000 */
[----:B------:R-:W-:-:S03]  /*3070*/  VIADD R11, R11, 0x1 ;  /* 0x000000010b0b7836 */ /* 0x000fc60000000000 */
[----:B------:R-:W1:Y:S01]  /*3080*/  LDS.128 R4, [R4+0x1c0] ;  /* 0x0001c00004047984 */ /* 0x000e620000000c00 */
[----:B------:R-:W-:Y:S02]  /*3090*/  PRMT R0, RZ, 0x654, R0 ;  /* 0x00000654ff007816 */ /* 0x000fe40000000000 */
[C---:B------:R-:W-:Y:S01]  /*30a0*/  ISETP.NE.AND P1, PT, R11.reuse, 0x2, PT ;  /* 0x000000020b00780c */ /* 0x040fe20003f25270 */
[----:B------:R-:W-:Y:S01]  /*30b0*/  @!PT LDS RZ, [RZ] ;  /* 0x00000000fffff984 */ /* 0x000fe20000000800 */
[----:B------:R-:W-:Y:S01]  /*30c0*/  @!PT LDS RZ, [RZ] ;  /* 0x00000000fffff984 */ /* 0x000fe20000000800 */
[----:B------:R-:W-:Y:S01]  /*30d0*/  @!PT LDS RZ, [RZ] ;  /* 0x00000000fffff984 */ /* 0x000fe20000000800 */
[----:B------:R-:W-:Y:S01]  /*30e0*/  @!PT LDS RZ, [RZ] ;  /* 0x00000000fffff984 */ /* 0x000fe20000000800 */
[----:B------:R2:W-:Y:S06]  /*30f0*/  MEMBAR.ALL.CTA ;  /* 0x0000000000007992 */ /* 0x0005ec0000008000 */
[----:B--2---:R-:W2:Y:S01]  /*3100*/  FENCE.VIEW.ASYNC.S ;  /* 0x00000000000073c6 */ /* 0x004ea20000000000 */
[----:B------:R-:W-:Y:S01]  /*3110*/  SEL R11, R11, RZ, P1 ;  /* 0x000000ff0b0b7207 */ /* 0x000fe20000800000 */
[----:B--2---:R2:W-:Y:S01]  /*3120*/  SYNCS.ARRIVE.TRANS64.RED.A1T0 RZ, [R0+URZ], RZ ;  /* 0x000000ff00ff79a7 */ /* 0x0045e200081004ff */
[----:B-1----:R-:W-:-:S02]  /*3130*/  LOP3.LUT P3, RZ, R6, 0x1, RZ, 0xc0, !PT ;  /* 0x0000000106ff7812 */ /* 0x002fc4000786c0ff */
[----:B------:R-:W-:-:S04]  /*3140*/  SEL R5, RZ, 0x1, P1 ;  /* 0x00000001ff057807 */ /* 0x000fc80000800000 */
[----:B------:R-:W-:Y:S02]  /*3150*/  LOP3.LUT R10, R10, R5, RZ, 0x3c, !PT ;  /* 0x000000050a0a7212 */ /* 0x000fe400078e3cff */
[----:B--2---:R-:W-:-:S04]  /*3160*/  SEL R0, RZ, 0x1, P0 ;  /* 0x00000001ff007807 */ /* 0x004fc80000000000 */
[----:B------:R-:W-:Y:S01]  /*3170*/  LOP3.LUT R9, R9, R0, RZ, 0x3c, !PT ;  /* 0x0000000009097212 */ /* 0x000fe200078e3cff */
[----:B------:R-:W-:Y:S06]  /*3180*/  @P3 BRA `(.L_x_58) ;  /* 0xfffffffc002c3947 */ /* 0x000fec000383ffff */
[----:B------:R-:W-:Y:S01]  /*3190*/  ULEA UR5, UR6, UR37, 0x3 ;  /* 0x0000002506057291 */ /* 0x000fe2000f8e18ff */
[----:B------:R-:W-:-:S08]  /*31a0*/  SHF.L.U32 R3, R12, 0x1f, RZ ;  /* 0x0000001f0c037819 */ /* 0x000fd000000006ff */
[----:B------:R-:W1:Y:S02]  /*31b0*/  SYNCS.PHASECHK.TRANS64 P0, [UR5+0x140], R3 ;  /* 0x00014003ff0075a7 */ /* 0x000e640008001005 */
[----:B-1----:R-:W-:Y:S05]  /*31c0*/  @P0 BRA `(.L_x_59) ;  /* 0x0000000000080947 */ /* 0x002fea0003800000 */
[----:B------:R-:W1:Y:S02]  /*31d0*/  SYNCS.PHASECHK.TRANS64.TRYWAIT P0, [UR5+0x140], R3 ;  /* 0x00014003ff0075a7 */ /* 0x000e640008001105 */
[----:B-1----:R-:W-:Y:S05]  /*31e0*/  @!P0 BRA `(.L_x_60) ;  /* 0x0000004400fc8947 */ /* 0x002fea0003800000 */
.L_x_59:
[----:B------:R-:W-:-:S04]  /*31f0*/  UIADD3 UR4, UPT, UPT, UR6, 0x1, URZ ;  /* 0x0000000106047890 */ /* 0x000fc8000fffe0ff */
[----:B------:R-:W-:-:S04]  /*3200*/  UISETP.NE.AND UP0, UPT, UR4, 0x2, UPT ;  /* 0x000000020400788c */ /* 0x000fc8000bf05270 */
[----:B------:R-:W-:Y:S02]  /*3210*/  USEL UR7, URZ, 0x1, UP0 ;  /* 0x00000001ff077887 */ /* 0x000fe40008000000 */
[----:B------:R-:W-:-:S04]  /*3220*/  USEL UR4, UR4, URZ, UP0 ;  /* 0x000000ff04047287 */ /* 0x000fc80008000000 */
[----:B------:R-:W-:Y:S01]  /*3230*/  ULEA UR4, UR4, UR37, 0x3 ;  /* 0x0000002504047291 */ /* 0x000fe2000f8e18ff */
[----:B-1----:R-:W-:-:S04]  /*3240*/  LOP3.LUT R3, R12, UR7, RZ, 0x3c, !PT ;  /* 0x000000070c037c12 */ /* 0x002fc8000f8e3cff */
[----:B------:R-:W-:-:S04]  /*3250*/  SHF.L.U32 R0, R3, 0x1f, RZ ;  /* 0x0000001f03007819 */ /* 0x000fc800000006ff */
[----:B------:R-:W1:Y:S02]  /*3260*/  SYNCS.PHASECHK.TRANS64 P0, [UR4+0x140], R0 ;  /* 0x00014000ff0075a7 */ /* 0x000e640008001004 */
[----:B-1----:R-:W-:Y:S05]  /*3270*/  @P0 EXIT ;  /* 0x000000000000094d */ /* 0x002fea0003800000 */
[----:B------:R-:W-:Y:S02]  /*3280*/  SHF.L.U32 R3, R3, 0x1f, RZ ;  /* 0x0000001f03037819 */ /* 0x000fe400000006ff */
[----:B------:R-:W-:-:S07]  /*3290*/  MOV R0, UR4 ;  /* 0x0000000400007c02 */ /* 0x000fce0008000f00 */
.L_x_61:
[----:B-1----:R1:W2:Y:S02]  /*32a0*/  SYNCS.PHASECHK.TRANS64.TRYWAIT P0, [R0+URZ+0x140], R3 ;  /* 0x00014003000075a7 */ /* 0x0022a400080011ff */
[----:B--2---:R-:W-:Y:S05]  /*32b0*/  @!P0 NANOSLEEP.SYNCS 0x989680 ;  /* 0x009896800000895d */ /* 0x004fea0003900000 */
[----:B------:R-:W2:Y:S02]  /*32c0*/  @!P0 SYNCS.PHASECHK.TRANS64 P0, [R0+URZ+0x140], R3 ;  /* 0x00014003000085a7 */ /* 0x000ea400080010ff */
[----:B--2---:R-:W-:Y:S05]  /*32d0*/  @P0 EXIT ;  /* 0x000000000000094d */ /* 0x004fea0003800000 */
[----:B------:R-:W-:Y:S05]  /*32e0*/  BRA `(.L_x_61) ;  /* 0xfffffffc00ec7947 */ /* 0x000fea000383ffff */
.L_x_54:
[----:B------:R-:W-:-:S09]  /*32f0*/  UISETP.NE.AND UP0, UPT, UR8, URZ, UPT ;  /* 0x000000ff0800728c */ /* 0x000fd2000bf05270 */
[----:B------:R-:W-:Y:S05]  /*3300*/  BRA.U UP0, `(.L_x_62) ;  /* 0x0000000d007c7547 */ /* 0x000fea000b800000 */
[----:B------:R-:W-:Y:S01]  /*3310*/  UMOV UR4, 0x40 ;  /* 0x0000004000047882 */ /* 0x000fe20000000000 */
[----:B------:R-:W-:Y:S01]  /*3320*/  NOP ;  /* 0x0000000000007918 */ /* 0x000fe20000000000 */
[----:B------:R-:W-:Y:S01]  /*3330*/  ULEA UR4, UR37, UR4, 0x18 ;  /* 0x0000000425047291 */ /* 0x000fe2000f8ec0ff */
[----:B------:R-:W-:Y:S02]  /*3340*/  UMOV UR5, 0x400 ;  /* 0x0000040000057882 */ /* 0x000fe40000000000 */
[----:B------:R-:W-:-:S06]  /*3350*/  ULEA UR37, UR37, UR5, 0x18 ;  /* 0x0000000525257291 */ /* 0x000fcc000f8ec0ff */
[----:B------:R-:W1:Y:S02]  /*3360*/  LDS.U8 R0, [UR4+0x1c] ;  /* 0x00001c04ff007984 */ /* 0x000e640008000000 */
[----:B-1----:R-:W-:-:S13]  /*3370*/  ISETP.NE.AND P0, PT, R0, RZ, PT ;  /* 0x000000ff0000720c */ /* 0x002fda0003f05270 */
[----:B------:R-:W-:Y:S05]  /*3380*/  @P0 BRA `(.L_x_63) ;  /* 0x0000000000580947 */ /* 0x000fea0003800000 */
[----:B------:R-:W-:-:S13]  /*3390*/  ELECT P0, URZ, PT ;  /* 0x0000000000ff782f */ /* 0x000fda0003800000 */
[----:B------:R-:W-:Y:S05]  /*33a0*/  @!P0 BRA `(.L_x_64) ;  /* 0x0000000000608947 */ /* 0x000fea0003800000 */
[----:B------:R-:W-:Y:S01]  /*33b0*/  UMOV UR5, 0x10 ;  /* 0x0000001000057882 */ /* 0x000fe20000000000 */
[----:B------:R-:W-:Y:S01]  /*33c0*/  HFMA2 R0, -RZ, RZ, 0, 5.9604644775390625e-08 ;  /* 0x00000001ff007431 */ /* 0x000fe200000001ff */
[----:B------:R-:W-:-:S03]  /*33d0*/  MOV R2, 0xffff ;  /* 0x0000ffff00027802 */ /* 0x000fc60000000f00 */
[----:B------:R-:W-:Y:S04]  /*33e0*/  DEPBAR.LE SB1, 0x36 ;  /* 0x00009d800000791a */ /* 0x000fe80000000000 */
[----:B------:R-:W1:Y:S02]  /*33f0*/  UTCATOMSWS.FIND_AND_SET.ALIGN UP0, UR5, UR5 ;  /* 0x00000005000575e3 */ /* 0x000e640008000800 */
[----:B-1----:R-:W-:Y:S01]  /*3400*/  MOV R3, UR5 ;  /* 0x0000000500037c02 */ /* 0x002fe20008000f00 */
[----:B------:R-:W-:Y:S06]  /*3410*/  BRA.U UP0, `(.L_x_65) ;  /* 0x0000000100187547 */ /* 0x000fec000b800000 */
.L_x_66:
[----:B------:R-:W-:Y:S05]  /*3420*/  NANOSLEEP 0x64 ;  /* 0x000000640000795d */ /* 0x000fea0003800000 */
[----:B------:R-:W-:-:S05]  /*3430*/  UMOV UR5, 0x10 ;  /* 0x0000001000057882 */ /* 0x000fca0000000000 */
[----:B------:R-:W-:Y:S04]  /*3440*/  DEPBAR.LE SB1, 0x36 ;  /* 0x00009d800000791a */ /* 0x000fe80000000000 */
[----:B------:R-:W1:Y:S02]  /*3450*/  UTCATOMSWS.FIND_AND_SET.ALIGN UP0, UR5, UR5 ;  /* 0x00000005000575e3 */ /* 0x000e640008000800 */
[----:B-1----:R-:W-:Y:S01]  /*3460*/  MOV R3, UR5 ;  /* 0x0000000500037c02 */ /* 0x002fe20008000f00 */
[----:B------:R-:W-:Y:S05]  /*3470*/  BRA.U !UP0, `(.L_x_66) ;  /* 0xfffffffd08e87547 */ /* 0x000fea000b83ffff */
.L_x_65:
[-C--:B------:R-:W-:Y:S02]  /*3480*/  SHF.L.U32 R2, R2, R3.reuse, RZ ;  /* 0x0000000302027219 */ /* 0x080fe400000006ff */
[----:B------:R-:W-:Y:S01]  /*3490*/  SHF.L.U32 R0, R0, R3, RZ ;  /* 0x0000000300007219 */ /* 0x000fe200000006ff */
[----:B------:R-:W-:Y:S02]  /*34a0*/  IMAD.SHL.U32 R3, R3, 0x20, RZ ;  /* 0x0000002003037824 */ /* 0x000fe400078e00ff */
[----:B------:R1:W-:Y:S04]  /*34b0*/  ATOMS.OR RZ, [UR4+0x14], R2 ;  /* 0x00001402ffff798c */ /* 0x0003e8000b000004 */
[----:B------:R1:W-:Y:S04]  /*34c0*/  ATOMS.OR RZ, [UR4+0x18], R0 ;  /* 0x00001800ffff798c */ /* 0x0003e8000b000004 */
[----:B------:R1:W-:Y:S01]  /*34d0*/  STS [UR37+0x1e0], R3 ;  /* 0x0001e003ff007988 */ /* 0x0003e20008000825 */
[----:B------:R-:W-:Y:S05]  /*34e0*/  BRA `(.L_x_64) ;  /* 0x0000000000107947 */ /* 0x000fea0003800000 */
.L_x_63:
[----:B------:R-:W-:Y:S02]  /*34f0*/  MOV R0, 0xffffffff ;  /* 0xffffffff00007802 */ /* 0x000fe40000000f00 */
[----:B------:R-:W-:-:S03]  /*3500*/  MOV R2, 0x3530 ;  /* 0x0000353000027802 */ /* 0x000fc60000000f00 */
[----:B------:R1:W-:Y:S04]  /*3510*/  STS [UR37+0x1e0], R0 ;  /* 0x0001e000ff007988 */ /* 0x0003e80008000825 */
[----:B-1-3-5:R-:W-:Y:S05]  /*3520*/  CALL.REL.NOINC `($__internal_1_$__cuda_sm10x_tcgen05_guardrail_trap_phase_invalid_during_alloc) ;  /* 0x0000004800787944 */ /* 0x02afea0003c00000 */
.L_x_64:
[----:B------:R-:W-:Y:S05]  /*3530*/  WARPSYNC.ALL ;  /* 0x0000000000007948 */ /* 0x000fea0003800000 */
[----:B------:R-:W2:Y:S01]  /*3540*/  S2UR UR6, SR_CgaCtaId ;  /* 0x00000000000679c3 */ /* 0x000ea20000008800 */
[----:B------:R-:W-:Y:S01]  /*3550*/  UMOV UR4, 0x400 ;  /* 0x0000040000047882 */ /* 0x000fe20000000000 */
[----:B------:R-:W-:-:S06]  /*3560*/  NOP ;  /* 0x0000000000007918 */ /* 0x000fcc0000000000 */
[----:B------:R-:W-:Y:S06]  /*3570*/  BAR.ARV 0x6, 0xa0 ;  /* 0x0182800000007b1d */ /* 0x000fec0000002000 */
[----:B------:R-:W4:Y:S01]  /*3580*/  LDCU UR7, c[0x0][0x38c] ;  /* 0x00007180ff0777ac */ /* 0x000f220008000800 */
[----:B------:R-:W-:Y:S01]  /*3590*/  IMAD.MOV.U32 R11, RZ, RZ, 0x1 ;  /* 0x00000001ff0b7424 */ /* 0x000fe200078e00ff */
[----:B------:R-:W-:Y:S01]  /*35a0*/  CS2R R8, SRZ ;  /* 0x0000000000087805 */ /* 0x000fe2000001ff00 */
[----:B------:R-:W-:Y:S01]  /*35b0*/  IMAD.MOV.U32 R10, RZ, RZ, RZ ;  /* 0x000000ffff0a7224 */ /* 0x000fe200078e00ff */
[----:B------:R-:W-:Y:S01]  /*35c0*/  UMOV UR18, URZ ;  /* 0x000000ff00127c82 */ /* 0x000fe20008000000 */
[----:B------:R-:W-:Y:S01]  /*35d0*/  UMOV UR17, URZ ;  /* 0x000000ff00117c82 */ /* 0x000fe20008000000 */
[----:B------:R-:W-:Y:S01]  /*35e0*/  UMOV UR22, 0x0 ;  /* 0x0000000000167882 */ /* 0x000fe20000000000 */
[----:B------:R-:W-:Y:S01]  /*35f0*/  UMOV UR23, 0x8100010 ;  /* 0x0810001000177882 */ /* 0x000fe20000000000 */
[----:B------:R-:W-:Y:S01]  /*3600*/  UMOV UR20, 0x0 ;  /* 0x0000000000147882 */ /* 0x000fe20000000000 */
[----:B------:R-:W-:Y:S01]  /*3610*/  UMOV UR21, 0x8100010 ;  /* 0x0810001000157882 */ /* 0x000fe20000000000 */
[----:B--2---:R-:W-:Y:S01]  /*3620*/  ULEA UR6, UR6, UR4, 0x18 ;  /* 0x0000000406067291 */ /* 0x004fe2000f8ec0ff */
[----:B------:R-:W2:Y:S03]  /*3630*/  LDCU UR4, c[0x0][0x38c] ;  /* 0x00007180ff0477ac */ /* 0x000ea60008000800 */
[----:B------:R-:W-:-:S02]  /*3640*/  UIADD3 UR11, UPT, UPT, UR6, 0x4400, URZ ;  /* 0x00004400060b7890 */ /* 0x000fc4000fffe0ff */
[----:B----4-:R-:W-:-:S03]  /*3650*/  UIADD3 UR7, UPT, UPT, UR7, 0x3f, URZ ;  /* 0x0000003f07077890 */ /* 0x010fc6000fffe0ff */
[----:B-1----:R-:W1:Y:S01]  /*3660*/  LDS R0, [UR6+0x1e0] ;  /* 0x0001e006ff007984 */ /* 0x002e620008000800 */
[----:B------:R-:W-:Y:S02]  /*3670*/  UIADD3 UR12, UPT, UPT, UR6, 0x26400, URZ ;  /* 0x00026400060c7890 */ /* 0x000fe4000fffe0ff */
[----:B------:R-:W-:Y:S02]  /*3680*/  USHF.R.S32.HI UR5, URZ, 0x1f, UR7 ;  /* 0x0000001fff057899 */ /* 0x000fe40008011407 */
[----:B------:R-:W-:Y:S02]  /*3690*/  USHF.R.U32.HI UR11, URZ, 0x4, UR11 ;  /* 0x00000004ff0b7899 */ /* 0x000fe4000801160b */
[----:B------:R-:W-:Y:S02]  /*36a0*/  ULEA.HI UR5, UR5, UR7, URZ, 0x6 ;  /* 0x0000000705057291 */ /* 0x000fe4000f8f30ff */
[----:B------:R-:W-:Y:S02]  /*36b0*/  USHF.R.U32.HI UR12, URZ, 0x4, UR12 ;  /* 0x00000004ff0c7899 */ /* 0x000fe4000801160c */
[----:B------:R-:W-:-:S02]  /*36c0*/  USHF.R.S32.HI UR5, URZ, 0x6, UR5 ;  /* 0x00000006ff057899 */ /* 0x000fc40008011405 */
[----:B------:R-:W-:Y:S02]  /*36d0*/  ULOP3.LUT UR11, UR11, 0x3fff, URZ, 0xc0, !UPT ;  /* 0x00003fff0b0b7892 */ /* 0x000fe4000f8ec0ff */
[----:B------:R-:W-:Y:S02]  /*36e0*/  UISETP.LT.AND UP0, UPT, UR5, 0x1, UPT ;  /* 0x000000010500788c */ /* 0x000fe4000bf01270 */
[----:B------:R-:W-:Y:S02]  /*36f0*/  ULOP3.LUT UR12, UR12, 0x3fff, URZ, 0xc0, !UPT ;  /* 0x00003fff0c0c7892 */ /* 0x000fe4000f8ec0ff */
[----:B------:R-:W-:Y:S02]  /*3700*/  USEL UR10, UR5, 0x1, !UP0 ;  /* 0x00000001050a7887 */ /* 0x000fe4000c000000 */
[----:B------:R-:W-:Y:S02]  /*3710*/  ULOP3.LUT UR11, UR11, 0x10000, URZ, 0xfc, !UPT ;  /* 0x000100000b0b7892 */ /* 0x000fe4000f8efcff */
[----:B------:R-:W-:-:S02]  /*3720*/  ULOP3.LUT UR12, UR12, 0x10000, URZ, 0xfc, !UPT ;  /* 0x000100000c0c7892 */ /* 0x000fc4000f8efcff */
[----:B------:R-:W-:Y:S02]  /*3730*/  UIADD3 UR10, UPT, UPT, -UR10, URZ, URZ ;  /* 0x000000ff0a0a7290 */ /* 0x000fe4000fffe1ff */
[----:B--2---:R-:W-:Y:S01]  /*3740*/  UISETP.GE.AND UP3, UPT, UR4, 0x1, UPT ;  /* 0x000000010400788c */ /* 0x004fe2000bf66270 */
[----:B-1----:R-:W-:-:S15]  /*3750*/  R2UR UR19, R0 ;  /* 0x00000000001372ca */ /* 0x002fde00000e0000 */
.L_x_73:
[----:B------:R-:W-:Y:S02]  /*3760*/  LEA R0, R10, UR6, 0x3 ;  /* 0x000000060a007c11 */ /* 0x000fe4000f8e18ff */
[----:B------:R-:W-:Y:S02]  /*3770*/  SHF.L.U32 R5, R9, 0x1f, RZ ;  /* 0x0000001f09057819 */ /* 0x000fe400000006ff */
[----:B------:R-:W-:Y:S01]  /*3780*/  PLOP3.LUT P0, PT, PT, PT, UP3, 0x80, 0x8 ;  /* 0x000000000008781c */ /* 0x000fe20003f0f038 */
[----:B------:R-:W-:Y:S01]  /*3790*/  VIADD R3, R0, 0x140 ;  /* 0x0000014000037836 */ /* 0x000fe20000000000 */
[----:B-1----:R-:W1:Y:S02]  /*37a0*/  SYNCS.PHASECHK.TRANS64.TRYWAIT P1, [R0+URZ+0x130], R5 ;  /* 0x00013005000075a7 */ /* 0x002e6400080211ff */
[----:B-1--4-:R-:W-:Y:S09]  /*37b0*/  @!P1 BRA `(.L_x_67) ;  /* 0x0000004000a09947 */ /* 0x012ff20003800000 */
.L_x_151:
[----:B------:R-:W-:Y:S01]  /*37c0*/  LEA R4, R10, UR6, 0x4 ;  /* 0x000000060a047c11 */ /* 0x000fe2000f8e20ff */
[----:B------:R-:W-:Y:S01]  /*37d0*/  @UP3 ULEA UR4, UR17, UR6, 0x3 ;  /* 0x0000000611043291 */ /* 0x000fe2000f8e18ff */
[----:B------:R-:W-:Y:S01]  /*37e0*/  PLOP3.LUT P2, PT, PT, PT, PT, 0x80, 0x8 ;  /* 0x000000000008781c */ /* 0x000fe20003f4f070 */
[----:B------:R-:W-:Y:S01]  /*37f0*/  ULEA UR8, UR18, UR6, 0x3 ;  /* 0x0000000612087291 */ /* 0x000fe2000f8e18ff */
[----:B------:R-:W-:Y:S01]  /*3800*/  PRMT R3, RZ, 0x654, R3 ;  /* 0x00000654ff037816 */ /* 0x000fe20000000003 */
[----:B------:R-:W-:Y:S01]  /*3810*/  ULEA UR9, UR18, UR19, 0x6 ;  /* 0x0000001312097291 */ /* 0x000fe2000f8e30ff */
[----:B-1----:R-:W1:Y:S01]  /*3820*/  LDS.128 R4, [R4+0x1c0] ;  /* 0x0001c00004047984 */ /* 0x002e620000000c00 */
[----:B------:R-:W-:Y:S02]  /*3830*/  @P0 SHF.L.U32 R2, R8, 0x1f, RZ ;  /* 0x0000001f08020819 */ /* 0x000fe400000006ff */
[----:B------:R-:W-:Y:S01]  /*3840*/  SHF.L.U32 R0, R11, 0x1f, RZ ;  /* 0x0000001f0b007819 */ /* 0x000fe200000006ff */
[----:B------:R-:W-:Y:S01]  /*3850*/  @!PT LDS RZ, [RZ] ;  /* 0x00000000fffff984 */ /* 0x000fe20000000800 */
[----:B------:R-:W-:Y:S01]  /*3860*/  @!PT LDS RZ, [RZ] ;  /* 0x00000000fffff984 */ /* 0x000fe20000000800 */
[----:B------:R-:W-:Y:S01]  /*3870*/  @!PT LDS RZ, [RZ] ;  /* 0x00000000fffff984 */ /* 0x000fe20000000800 */
[----:B------:R-:W-:Y:S01]  /*3880*/  @!PT LDS RZ, [RZ] ;  /* 0x00000000fffff984 */ /* 0x000fe20000000800 */
[----:B------:R2:W-:Y:S06]  /*3890*/  MEMBAR.ALL.CTA ;  /* 0x0000000000007992 */ /* 0x0005ec0000008000 */
[----:B--2---:R-:W2:Y:S02]  /*38a0*/  FENCE.VIEW.ASYNC.S ;  /* 0x00000000000073c6 */ /* 0x004ea40000000000 */
[----:B--2---:R2:W-:Y:S01]  /*38b0*/  SYNCS.ARRIVE.TRANS64.RED.A1T0 RZ, [R3+URZ], RZ ;  /* 0x000000ff03ff79a7 */ /* 0x0045e200081004ff */
[----:B------:R2:W4:Y:S01]  /*38c0*/  @P0 SYNCS.PHASECHK.TRANS64.TRYWAIT P2, [UR4], R2 ;  /* 0x00000002ff0005a7 */ /* 0x0005220008041104 */
[----:B-1----:R-:W-:Y:S01]  /*38d0*/  LOP3.LUT P1, RZ, R6, 0x1, RZ, 0xc0, !PT ;  /* 0x0000000106ff7812 */ /* 0x002fe2000782c0ff */
[----:B------:R-:W1:Y:S02]  /*38e0*/  SYNCS.PHASECHK.TRANS64.TRYWAIT P0, [UR8+0x170], R0 ;  /* 0x00017000ff0075a7 */ /* 0x000e640008001108 */
[----:B-12-4-:R-:W-:Y:S10]  /*38f0*/  @!P0 BRA `(.L_x_68) ;  /* 0x0000004000648947 */ /* 0x016ff40003800000 */
.L_x_153:
[----:B------:R-:W-:Y:S01]  /*3900*/  IADD3 R10, PT, PT, R10, 0x1, RZ ;  /* 0x000000010a0a7810 */ /* 0x000fe20007ffe0ff */
[----:B------:R-:W-:Y:S06]  /*3910*/  BRA.U !UP3, `(.L_x_69) ;  /* 0x000000010b987547 */ /* 0x000fec000b800000 */
[----:B------:R-:W-:Y:S01]  /*3920*/  UPLOP3.LUT UP4, UPT, UPT, UPT, UPT, 0x40, 0x4 ;  /* 0x000000000004789c */ /* 0x000fe20003f8e870 */
[----:B------:R-:W-:Y:S01]  /*3930*/  UMOV UR16, UR10 ;  /* 0x0000000a00107c82 */ /* 0x000fe20008000000 */
[----:B------:R-:W-:Y:S01]  /*3940*/  UMOV UR15, UR5 ;  /* 0x00000005000f7c82 */ /* 0x000fe20008000000 */
[----:B------:R-:W-:-:S08]  /*3950*/  UMOV UR14, UR17 ;  /* 0x00000011000e7c82 */ /* 0x000fd00008000000 */
.L_x_72:
[----:B------:R-:W-:Y:S02]  /*3960*/  UIADD3 UR16, UPT, UPT, UR16, 0x1, URZ ;  /* 0x0000000110107890 */ /* 0x000fe4000fffe0ff */
[----:B--2---:R-:W-:Y:S02]  /*3970*/  ULEA UR7, UR14, UR6, 0x3 ;  /* 0x000000060e077291 */ /* 0x004fe4000f8e18ff */
[----:B------:R-:W-:Y:S01]  /*3980*/  UISETP.NE.AND UP0, UPT, UR16, URZ, UPT ;  /* 0x000000ff1000728c */ /* 0x000fe2000bf05270 */
[----:B----4-:R-:W-:Y:S10]  /*3990*/  @P2 BRA `(.L_x_70) ;  /* 0x00000000000c2947 */ /* 0x010ff40003800000 */
[----:B-1----:R-:W-:Y:S04]  /*39a0*/  SHF.L.U32 R3, R8, 0x1f, RZ ;  /* 0x0000001f08037819 */ /* 0x002fe800000006ff */
[----:B------:R-:W1:Y:S02]  /*39b0*/  SYNCS.PHASECHK.TRANS64.TRYWAIT P0, [UR7], R3 ;  /* 0x00000003ff0075a7 */ /* 0x000e640008001107 */
[----:B-1----:R-:W-:Y:S05]  /*39c0*/  @!P0 BRA `(.L_x_71) ;  /* 0x0000004000488947 */ /* 0x002fea0003800000 */
.L_x_70:
[----:B------:R-:W-:Y:S01]  /*39d0*/  UISETP.NE.AND UP1, UPT, UR15, 0x1, UPT ;  /* 0x000000010f00788c */ /* 0x000fe2000bf25270 */
[----:B------:R-:W-:Y:S01]  /*39e0*/  PLOP3.LUT P2, PT, PT, PT, PT, 0x80, 0x8 ;  /* 0x000000000008781c */ /* 0x000fe20003f4f070 */
[----:B------:R-:W-:Y:S02]  /*39f0*/  UIADD3 UR17, UPT, UPT, UR14, 0x1, URZ ;  /* 0x000000010e117890 */ /* 0x000fe4000fffe0ff */
[----:B------:R-:W-:Y:S02]  /*3a00*/  ULEA UR24, UR14, UR12, 0x8 ;  /* 0x0000000c0e187291 */ /* 0x000fe4000f8e40ff */
[----:B------:R-:W-:Y:S01]  /*3a10*/  UISETP.NE.AND UP2, UPT, UR17, 0x11, UPT ;  /* 0x000000111100788c */ /* 0x000fe2000bf45270 */
[----:B------:R-:W-:Y:S01]  /*3a20*/  PLOP3.LUT P0, PT, PT, PT, UP1, 0x80, 0x8 ;  /* 0x000000000008781c */ /* 0x000fe20003f0f018 */
[----:B------:R-:W-:Y:S02]  /*3a30*/  ULEA UR26, UR14, UR11, 0x9 ;  /* 0x0000000b0e1a7291 */ /* 0x000fe4000f8e48ff */
[----:B------:R-:W-:Y:S02]  /*3a40*/  USEL UR13, URZ, 0x1, UP2 ;  /* 0x00000001ff0d7887 */ /* 0x000fe40009000000 */
[----:B------:R-:W-:Y:S02]  /*3a50*/  USEL UR17, UR17, URZ, UP2 ;  /* 0x000000ff11117287 */ /* 0x000fe40009000000 */
[----:B------:R-:W-:Y:S02]  /*3a60*/  UIADD3 UR30, UPT, UPT, UR24, 0x2, URZ ;  /* 0x00000002181e7890 */ /* 0x000fe4000fffe0ff */
[----:B------:R-:W-:Y:S01]  /*3a70*/  @UP1 ULEA UR4, UR17, UR6, 0x3 ;  /* 0x0000000611041291 */ /* 0x000fe2000f8e18ff */
[----:B------:R-:W-:Y:S01]  /*3a80*/  LOP3.LUT R8, R8, UR13, RZ, 0x3c, !PT ;  /* 0x0000000d08087c12 */ /* 0x000fe2000f8e3cff */
[----:B------:R-:W-:Y:S02]  /*3a90*/  UIADD3 UR28, UPT, UPT, UR26, 0x2, URZ ;  /* 0x000000021a1c7890 */ /* 0x000fe4000fffe0ff */
[----:B------:R-:W-:Y:S01]  /*3aa0*/  UIADD3 UR7, UPT, UPT, UR7, 0x88, URZ ;  /* 0x0000008807077890 */ /* 0x000fe2000fffe0ff */
[----:B-1----:R-:W-:Y:S01]  /*3ab0*/  @P0 SHF.L.U32 R0, R8, 0x1f, RZ ;  /* 0x0000001f08000819 */ /* 0x002fe200000006ff */
[----:B------:R-:W-:Y:S01]  /*3ac0*/  UMOV UR25, 0x80004020 ;  /* 0x8000402000197882 */ /* 0x000fe20000000000 */
[----:B------:R-:W-:Y:S01]  /*3ad0*/  UMOV UR27, 0x80004020 ;  /* 0x80004020001b7882 */ /* 0x000fe20000000000 */
[----:B------:R-:W-:Y:S01]  /*3ae0*/  UMOV UR31, 0x80004020 ;  /* 0x80004020001f7882 */ /* 0x000fe20000000000 */
[----:B------:R2:W4:Y:S01]  /*3af0*/  @P0 SYNCS.PHASECHK.TRANS64.TRYWAIT P2, [UR4], R0 ;  /* 0x00000000ff0005a7 */ /* 0x0005220008041104 */
[----:B------:R-:W-:Y:S01]  /*3b00*/  UIADD3 UR15, UPT, UPT, UR15, -0x1, URZ ;  /* 0xffffffff0f0f7890 */ /* 0x000fe2000fffe0ff */
[----:B------:R2:W-:Y:S01]  /*3b10*/  UTCQMMA gdesc[UR26], gdesc[UR24], tmem[UR9], tmem[UR22], idesc[UR23], UP4 ;  /* 0x00ff16181a0075ea */ /* 0x0005e2000a000309 */
[----:B------:R-:W-:Y:S01]  /*3b20*/  UPLOP3.LUT UP4, UPT, UPT, UPT, UPT, 0x80, 0x8 ;  /* 0x000000000008789c */ /* 0x000fe20003f8f070 */
[----:B------:R-:W-:Y:S01]  /*3b30*/  UMOV UR29, 0x80004020 ;  /* 0x80004020001d7882 */ /* 0x000fe20000000000 */
[----:B------:R-:W-:Y:S01]  /*3b40*/  UMOV UR14, UR17 ;  /* 0x00000011000e7c82 */ /* 0x000fe20008000000 */
[----:B------:R2:W-:Y:S01]  /*3b50*/  UTCQMMA gdesc[UR28], gdesc[UR30], tmem[UR9], tmem[UR20], idesc[UR21], UPT ;  /* 0x00ff141e1c0075ea */ /* 0x0005e2000b800309 */
[----:B------:R2:W-:Y:S01]  /*3b60*/  UTCBAR [UR7], URZ ;  /* 0x000000ff070073e9 */ /* 0x0005e200080000ff */
[----:B------:R-:W-:Y:S06]  /*3b70*/  BRA.U UP0, `(.L_x_72) ;  /* 0xfffffffd00787547 */ /* 0x000fec000b83ffff */
.L_x_69:
[----:B------:R-:W-:Y:S01]  /*3b80*/  UIADD3 UR18, UPT, UPT, UR18, 0x1, URZ ;  /* 0x0000000112127890 */ /* 0x000fe2000fffe0ff */
[C---:B------:R-:W-:Y:S01]  /*3b90*/  ISETP.NE.AND P0, PT, R10.reuse, 0x2, PT ;  /* 0x000000020a00780c */ /* 0x040fe20003f05270 */
[----:B------:R-:W-:Y:S02]  /*3ba0*/  UIADD3 UR8, UPT, UPT, UR8, 0x150, URZ ;  /* 0x0000015008087890 */ /* 0x000fe4000fffe0ff */
[----:B------:R-:W-:Y:S01]  /*3bb0*/  UISETP.NE.AND UP0, UPT, UR18, 0x4, UPT ;  /* 0x000000041200788c */ /* 0x000fe2000bf05270 */
[----:B-12---:R-:W-:Y:S02]  /*3bc0*/  SEL R0, RZ, 0x1, P0 ;  /* 0x00000001ff007807 */ /* 0x006fe40000000000 */
[----:B------:R-:W-:Y:S01]  /*3bd0*/  SEL R10, R10, RZ, P0 ;  /* 0x000000ff0a0a7207 */ /* 0x000fe20000000000 */
[----:B------:R-:W-:Y:S01]  /*3be0*/  USEL UR4, URZ, 0x1, UP0 ;  /* 0x00000001ff047887 */ /* 0x000fe20008000000 */
[----:B------:R-:W-:Y:S01]  /*3bf0*/  LOP3.LUT R9, R9, R0, RZ, 0x3c, !PT ;  /* 0x0000000009097212 */ /* 0x000fe200078e3cff */
[----:B------:R-:W-:Y:S01]  /*3c00*/  USEL UR18, UR18, URZ, UP0 ;  /* 0x000000ff12127287 */ /* 0x000fe20008000000 */
[----:B------:R1:W-:Y:S03]  /*3c10*/  UTCBAR [UR8], URZ ;  /* 0x000000ff080073e9 */ /* 0x0003e600080000ff */
[----:B------:R-:W-:Y:S01]  /*3c20*/  LOP3.LUT R11, R11, UR4, RZ, 0x3c, !PT ;  /* 0x000000040b0b7c12 */ /* 0x000fe2000f8e3cff */
[----:B------:R-:W-:Y:S07]  /*3c30*/  @P1 BRA `(.L_x_73) ;  /* 0xfffffff800c81947 */ /* 0x000fee000383ffff */
[----:B------:R-:W2:Y:S01]  /*3c40*/  S2UR UR4, SR_CgaCtaId ;  /* 0x00000000000479c3 */ /* 0x000ea20000008800 */
[----:B------:R-:W-:Y:S01]  /*3c50*/  ELECT P0, URZ, PT ;  /* 0x0000000000ff782f */ /* 0x000fe20003800000 */
[----:B------:R-:W-:Y:S01]  /*3c60*/  IMAD.MOV.U32 R0, RZ, RZ, 0x1 ;  /* 0x00000001ff007424 */ /* 0x000fe200078e00ff */
[----:B------:R-:W-:Y:S01]  /*3c70*/  UIADD3 UR6, UPT, UPT, UR6, 0x170, URZ ;  /* 0x0000017006067890 */ /* 0x000fe2000fffe0ff */
[----:B------:R-:W-:Y:S01]  /*3c80*/  SHF.L.U32 R3, R11, 0x1f, RZ ;  /* 0x0000001f0b037819 */ /* 0x000fe200000006ff */
[----:B------:R-:W-:-:S03]  /*3c90*/  UMOV UR5, 0x40 ;  /* 0x0000004000057882 */ /* 0x000fc60000000000 */
[----:B------:R-:W-:Y:S01]  /*3ca0*/  UVIRTCOUNT.DEALLOC.SMPOOL 0x80 ;  /* 0x000000800000784c */ /* 0x000fe20000000000 */
[----:B--2---:R-:W-:Y:S02]  /*3cb0*/  ULEA UR4, UR4, UR5, 0x18 ;  /* 0x0000000504047291 */ /* 0x004fe4000f8ec0ff */
[----:B------:R-:W-:-:S07]  /*3cc0*/  ULEA UR5, UR18, UR6, 0x3 ;  /* 0x0000000612057291 */ /* 0x000fce000f8e18ff */
[----:B------:R2:W-:Y:S02]  /*3cd0*/  @P0 STS.U8 [UR4+0x1c], R0 ;  /* 0x00001c00ff000988 */ /* 0x0005e40008000004 */
[----:B------:R-:W3:Y:S02]  /*3ce0*/  SYNCS.PHASECHK.TRANS64.TRYWAIT P0, [UR5], R3 ;  /* 0x00000003ff0075a7 */ /* 0x000ee40008001105 */
[----:B--23--:R-:W-:Y:S05]  /*3cf0*/  @!P0 BRA `(.L_x_74) ;  /* 0x0000003c00948947 */ /* 0x00cfea0003800000 */
.L_x_156:
[----:B------:R-:W-:-:S04]  /*3d00*/  UIADD3 UR7, UPT, UPT, UR18, 0x1, URZ ;  /* 0x0000000112077890 */ /* 0x000fc8000fffe0ff */
[----:B------:R-:W-:-:S04]  /*3d10*/  UISETP.NE.AND UP0, UPT, UR7, 0x4, UPT ;  /* 0x000000040700788c */ /* 0x000fc8000bf05270 */
[----:B-1----:R-:W-:Y:S02]  /*3d20*/  USEL UR8, URZ, 0x1, UP0 ;  /* 0x00000001ff087887 */ /* 0x002fe40008000000 */
[----:B------:R-:W-:-:S04]  /*3d30*/  USEL UR7, UR7, URZ, UP0 ;  /* 0x000000ff07077287 */ /* 0x000fc80008000000 */
[----:B------:R-:W-:Y:S01]  /*3d40*/  ULEA UR5, UR7, UR6, 0x3 ;  /* 0x0000000607057291 */ /* 0x000fe2000f8e18ff */
[----:B------:R-:W-:-:S04]  /*3d50*/  LOP3.LUT R2, R11, UR8, RZ, 0x3c, !PT ;  /* 0x000000080b027c12 */ /* 0x000fc8000f8e3cff */
[----:B--2---:R-:W-:-:S04]  /*3d60*/  SHF.L.U32 R3, R2, 0x1f, RZ ;  /* 0x0000001f02037819 */ /* 0x004fc800000006ff */
[----:B------:R-:W1:Y:S02]  /*3d70*/  SYNCS.PHASECHK.TRANS64.TRYWAIT P0, [UR5], R3 ;  /* 0x00000003ff0075a7 */ /* 0x000e640008001105 */
[----:B-1----:R-:W-:Y:S05]  /*3d80*/  @!P0 BRA `(.L_x_75) ;  /* 0x0000003c00888947 */ /* 0x002fea0003800000 */
.L_x_158:
        /* <DEDUP_REMOVED lines=9> */
.L_x_160:
[----:B------:R-:W-:-:S04]  /*3e20*/  UIADD3 UR7, UPT, UPT, UR7, 0x1, URZ ;  /* 0x0000000107077890 */ /* 0x000fc8000fffe0ff */
[----:B------:R-:W-:-:S04]  /*3e30*/  UISETP.NE.AND UP0, UPT, UR7, 0x4, UPT ;  /* 0x000000040700788c */ /* 0x000fc8000bf05270 */
[----:B------:R-:W-:Y:S02]  /*3e40*/  USEL UR5, URZ, 0x1, UP0 ;  /* 0x00000001ff057887 */ /* 0x000fe40008000000 */
[----:B------:R-:W-:-:S04]  /*3e50*/  USEL UR7, UR7, URZ, UP0 ;  /* 0x000000ff07077287 */ /* 0x000fc80008000000 */
[----:B------:R-:W-:Y:S01]  /*3e60*/  ULEA UR7, UR7, UR6, 0x3 ;  /* 0x0000000607077291 */ /* 0x000fe2000f8e18ff */
[----:B-1----:R-:W-:-:S04]  /*3e70*/  LOP3.LUT R3, R2, UR5, RZ, 0x3c, !PT ;  /* 0x0000000502037c12 */ /* 0x002fc8000f8e3cff */
[----:B------:R-:W-:-:S04]  /*3e80*/  SHF.L.U32 R3, R3, 0x1f, RZ ;  /* 0x0000001f03037819 */ /* 0x000fc800000006ff */
[----:B------:R-:W1:Y:S02]  /*3e90*/  SYNCS.PHASECHK.TRANS64.TRYWAIT P0, [UR7], R3 ;  /* 0x00000003ff0075a7 */ /* 0x000e640008001107 */
[----:B-1----:R-:W-:Y:S05]  /*3ea0*/  @!P0 BRA `(.L_x_77) ;  /* 0x0000003c00708947 */ /* 0x002fea0003800000 */
.L_x_162:
[----:B------:R-:W-:Y:S01]  /*3eb0*/  NOP ;  /* 0x0000000000007918 */ /* 0x000fe20000000000 */
[----:B-1----:R-:W1:Y:S01]  /*3ec0*/  LDS R0, [UR4+0x14] ;  /* 0x00001404ff007984 */ /* 0x002e620008000800 */
[----:B------:R-:W-:Y:S01]  /*3ed0*/  ULOP3.LUT UR6, UR19, 0xffff, URZ, 0xc0, !UPT ;  /* 0x0000ffff13067892 */ /* 0x000fe2000f8ec0ff */
[----:B------:R-:W-:Y:S01]  /*3ee0*/  UMOV UR8, 0xffff ;  /* 0x0000ffff00087882 */ /* 0x000fe20000000000 */
[----:B------:R-:W-:Y:S02]  /*3ef0*/  UMOV UR5, 0x1 ;  /* 0x0000000100057882 */ /* 0x000fe40000000000 */
[----:B------:R-:W-:-:S04]  /*3f00*/  USHF.R.U32.HI UR6, URZ, 0x5, UR6 ;  /* 0x00000005ff067899 */ /* 0x000fc80008011606 */
[----:B------:R-:W-:Y:S02]  /*3f10*/  USHF.L.U32 UR8, UR8, UR6, URZ ;  /* 0x0000000608087299 */ /* 0x000fe400080006ff */
[----:B------:R-:W-:-:S04]  /*3f20*/  USHF.L.U32 UR5, UR5, UR6, URZ ;  /* 0x0000000605057299 */ /* 0x000fc800080006ff */
[----:B-1----:R-:W-:-:S04]  /*3f30*/  LOP3.LUT R0, R0, UR8, RZ, 0xc0, !PT ;  /* 0x0000000800007c12 */ /* 0x002fc8000f8ec0ff */
[----:B------:R-:W-:-:S13]  /*3f40*/  ISETP.NE.AND P0, PT, R0, UR8, PT ;  /* 0x0000000800007c0c */ /* 0x000fda000bf05270 */
[----:B------:R-:W-:Y:S05]  /*3f50*/  @P0 BRA `(.L_x_78) ;  /* 0x0000000000580947 */ /* 0x000fea0003800000 */
[----:B------:R-:W1:Y:S02]  /*3f60*/  LDS R0, [UR4+0x18] ;  /* 0x00001804ff007984 */ /* 0x000e640008000800 */
[----:B-1----:R-:W-:-:S04]  /*3f70*/  LOP3.LUT R0, R0, UR5, RZ, 0xc0, !PT ;  /* 0x0000000500007c12 */ /* 0x002fc8000f8ec0ff */
[----:B------:R-:W-:-:S13]  /*3f80*/  ISETP.NE.AND P0, PT, R0, UR5, PT ;  /* 0x0000000500007c0c */ /* 0x000fda000bf05270 */
[----:B------:R-:W-:Y:S05]  /*3f90*/  @P0 BRA `(.L_x_79) ;  /* 0x00000000003c0947 */ /* 0x000fea0003800000 */
[----:B------:R-:W1:Y:S01]  /*3fa0*/  S2R R2, SR_LANEID ;  /* 0x0000000000027919 */ /* 0x000e620000000000 */
[----:B------:R-:W-:Y:S01]  /*3fb0*/  ULOP3.LUT UR8, URZ, UR8, URZ, 0x33, !UPT ;  /* 0x00000008ff087292 */ /* 0x000fe2000f8e33ff */
[----:B------:R-:W-:Y:S01]  /*3fc0*/  LOP3.LUT R4, RZ, UR5, RZ, 0x33, !PT ;  /* 0x00000005ff047c12 */ /* 0x000fe2000f8e33ff */
[----:B------:R-:W-:Y:S02]  /*3fd0*/  VOTEU.ANY UR7, UPT, PT ;  /* 0x0000000000077886 */ /* 0x000fe400038e0100 */
[----:B------:R-:W-:Y:S01]  /*3fe0*/  UFLO.U32 UR7, UR7 ;  /* 0x00000007000772bd */ /* 0x000fe200080e0000 */
[----:B------:R-:W2:Y:S01]  /*3ff0*/  REDUX UR5, R4 ;  /* 0x00000000040573c4 */ /* 0x000ea20000000000 */
[----:B------:R-:W-:-:S06]  /*4000*/  IMAD.U32 R0, RZ, RZ, UR8 ;  /* 0x00000008ff007e24 */ /* 0x000fcc000f8e00ff */
[----:B------:R3:W-:Y:S01]  /*4010*/  UTCATOMSWS.AND URZ, UR8 ;  /* 0x0000000800ff79e3 */ /* 0x0007e20008000000 */
[----:B------:R-:W4:Y:S01]  /*4020*/  REDUX UR6, R0 ;  /* 0x00000000000673c4 */ /* 0x000f220000000000 */
[----:B-1----:R-:W-:Y:S01]  /*4030*/  ISETP.EQ.U32.AND P0, PT, R2, UR7, PT ;  /* 0x0000000702007c0c */ /* 0x002fe2000bf02070 */
[----:B--2---:R-:W-:Y:S01]  /*4040*/  IMAD.U32 R2, RZ, RZ, UR5 ;  /* 0x00000005ff027e24 */ /* 0x004fe2000f8e00ff */
[----:B----4-:R-:W-:-:S11]  /*4050*/  MOV R3, UR6 ;  /* 0x0000000600037c02 */ /* 0x010fd60008000f00 */
[----:B------:R3:W-:Y:S04]  /*4060*/  @P0 ATOMS.AND RZ, [UR4+0x14], R3 ;  /* 0x00001403ffff098c */ /* 0x0007e8000a800004 */
[----:B------:R3:W-:Y:S01]  /*4070*/  @P0 ATOMS.AND RZ, [UR4+0x18], R2 ;  /* 0x00001802ffff098c */ /* 0x0007e2000a800004 */
[----:B------:R-:W-:Y:S05]  /*4080*/  BRA `(.L_x_80) ;  /* 0x0000000000147947 */ /* 0x000fea0003800000 */
.L_x_79:
[----:B------:R-:W-:Y:S02]  /*4090*/  MOV R2, 0x40b0 ;  /* 0x000040b000027802 */ /* 0x000fe40000000f00 */
[----:B----45:R-:W-:Y:S05]  /*40a0*/  CALL.REL.NOINC `($__internal_0_$__cuda_sm10x_tcgen05_guardrail_trap_col_being_dealloced_not_returned_by_alloc) ;  /* 0x0000003c008c7944 */ /* 0x030fea0003c00000 */
[----:B------:R-:W-:Y:S05]  /*40b0*/  BRA `(.L_x_80) ;  /* 0x0000000000087947 */ /* 0x000fea0003800000 */
.L_x_78:
[----:B------:R-:W-:Y:S02]  /*40c0*/  MOV R2, 0x40e0 ;  /* 0x000040e000027802 */ /* 0x000fe40000000f00 */
[----:B----45:R-:W-:Y:S05]  /*40d0*/  CALL.REL.NOINC `($__internal_2_$__cuda_sm10x_tcgen05_guardrail_trap_unallocated_columns_being_dealloced) ;  /* 0x0000003c00987944 */ /* 0x030fea0003c00000 */
.L_x_80:
[----:B------:R-:W-:Y:S01]  /*40e0*/  NOP ;  /* 0x0000000000007918 */ /* 0x000fe20000000000 */
[----:B---3--:R-:W-:Y:S05]  /*40f0*/  EXIT ;  /* 0x000000000000794d */ /* 0x008fea0003800000 */
.L_x_62:
[----:B------:R-:W-:-:S09]  /*4100*/  UISETP.NE.OR UP3, UPT, UR8, 0x3, UP3 ;  /* 0x000000030800788c */ /* 0x000fd20009f65670 */
[----:B------:R-:W-:Y:S05]  /*4110*/  BRA.U UP3, `(.L_x_81) ;  /* 0x0000000903c87547 */ /* 0x000fea000b800000 */
[----:B------:R-:W1:Y:S01]  /*4120*/  LDCU.64 UR6, c[0x0][0x888] ;  /* 0x00011100ff0677ac */ /* 0x000e620008000a00 */
[----:B------:R-:W2:Y:S01]  /*4130*/  LDC R0, c[0x0][0xb30] ;  /* 0x0002cc00ff007b82 */ /* 0x000ea20000000800 */
[----:B------:R-:W-:Y:S01]  /*4140*/  IMAD.MOV.U32 R30, RZ, RZ, 0x1 ;  /* 0x00000001ff1e7424 */ /* 0x000fe200078e00ff */
[----:B------:R-:W-:Y:S01]  /*4150*/  CS2R R28, SRZ ;  /* 0x00000000001c7805 */ /* 0x000fe2000001ff00 */
[----:B------:R-:W4:Y:S01]  /*4160*/  LDCU.64 UR4, c[0x0][0x890] ;  /* 0x00011200ff0477ac */ /* 0x000f220008000a00 */
[----:B------:R-:W-:Y:S01]  /*4170*/  IMAD.MOV.U32 R25, RZ, RZ, 0x2000 ;  /* 0x00002000ff197424 */ /* 0x000fe200078e00ff */
[----:B------:R-:W-:-:S03]  /*4180*/  UMOV UR8, 0x400 ;  /* 0x0000040000087882 */ /* 0x000fc60000000000 */
[----:B------:R-:W3:Y:S01]  /*4190*/  LDC R19, c[0x0][0x370] ;  /* 0x0000dc00ff137b82 */ /* 0x000ee20000000800 */
[----:B------:R-:W-:-:S07]  /*41a0*/  UPLOP3.LUT UP0, UPT, UPT, UPT, UPT, 0x40, 0x4 ;  /* 0x000000000004789c */ /* 0x000fce0003f0e870 */
[----:B------:R-:W3:Y:S01]  /*41b0*/  LDC R2, c[0x0][0xb0c] ;  /* 0x0002c300ff027b82 */ /* 0x000ee20000000800 */
[----:B-1----:R-:W-:Y:S02]  /*41c0*/  UISETP.NE.U32.AND UP2, UPT, UR6, URZ, UPT ;  /* 0x000000ff0600728c */ /* 0x002fe4000bf45070 */
[----:B------:R-:W-:Y:S02]  /*41d0*/  ULEA UR6, UR37, UR8, 0x18 ;  /* 0x0000000825067291 */ /* 0x000fe4000f8ec0ff */
[----:B------:R-:W-:Y:S02]  /*41e0*/  UISETP.NE.AND.EX UP2, UPT, UR7, URZ, UPT, UP2 ;  /* 0x000000ff0700728c */ /* 0x000fe4000bf45320 */
[----:B------:R-:W-:Y:S01]  /*41f0*/  UIADD3 UR7, UPT, UPT, UR6, 0x110, URZ ;  /* 0x0000011006077890 */ /* 0x000fe2000fffe0ff */
[----:B------:R-:W1:Y:S01]  /*4200*/  LDC R18, c[0x0][0xb20] ;  /* 0x0002c800ff127b82 */ /* 0x000e620000000800 */
[----:B----4-:R-:W-:Y:S01]  /*4210*/  UISETP.NE.U32.AND UP3, UPT, UR4, URZ, UPT ;  /* 0x000000ff0400728c */ /* 0x010fe2000bf65070 */
[----:B--2---:R-:W-:Y:S01]  /*4220*/  ISETP.NE.AND P1, PT, R0, 0x1, PT ;  /* 0x000000010000780c */ /* 0x004fe20003f25270 */
[----:B------:R-:W-:-:S02]  /*4230*/  UPRMT UR37, UR37, 0x654, UR7 ;  /* 0x0000065425257896 */ /* 0x000fc40008000007 */
[----:B------:R-:W-:-:S03]  /*4240*/  UISETP.NE.AND.EX UP3, UPT, UR5, URZ, UPT, UP3 ;  /* 0x000000ff0500728c */ /* 0x000fc6000bf65330 */
[----:B------:R-:W2:Y:S08]  /*4250*/  LDC.64 R32, c[0x0][0x348] ;  /* 0x0000d200ff207b82 */ /* 0x000eb00000000a00 */
[----:B------:R-:W4:Y:S08]  /*4260*/  LDC.64 R16, c[0x0][0xb10] ;  /* 0x0002c400ff107b82 */ /* 0x000f300000000a00 */
[----:B------:R-:W1:Y:S08]  /*4270*/  LDC.64 R6, c[0x0][0xb18] ;  /* 0x0002c600ff067b82 */ /* 0x000e700000000a00 */
[----:B------:R-:W1:Y:S08]  /*4280*/  LDC.64 R4, c[0x0][0xb28] ;  /* 0x0002ca00ff047b82 */ /* 0x000e700000000a00 */
[----:B---3--:R-:W1:Y:S02]  /*4290*/  LDC R24, c[0x0][0x374] ;  /* 0x0000dd00ff187b82 */ /* 0x008e640000000800 */
.L_x_89:
[C---:B------:R-:W-:Y:S02]  /*42a0*/  LEA R0, R29.reuse, UR6, 0x3 ;  /* 0x000000061d007c11 */ /* 0x040fe4000f8e18ff */
[----:B------:R-:W-:Y:S02]  /*42b0*/  SHF.L.U32 R3, R28, 0x1f, RZ ;  /* 0x0000001f1c037819 */ /* 0x000fe400000006ff */
[----:B------:R-:W-:Y:S02]  /*42c0*/  LEA R20, R29, UR6, 0x4 ;  /* 0x000000061d147c11 */ /* 0x000fe4000f8e20ff */
[----:B---3--:R-:W3:Y:S02]  /*42d0*/  SYNCS.PHASECHK.TRANS64.TRYWAIT P0, [R0+URZ+0x130], R3 ;  /* 0x00013003000075a7 */ /* 0x008ee400080011ff */
[----:B---3--:R-:W-:Y:S05]  /*42e0*/  @!P0 BRA `(.L_x_82) ;  /* 0x0000003800788947 */ /* 0x008fea0003800000 */
.L_x_163:
[----:B------:R-:W-:Y:S01]  /*42f0*/  ISETP.GE.AND P0, PT, R72, 0x1, PT ;  /* 0x000000014800780c */ /* 0x000fe20003f06270 */
[----:B------:R-:W1:Y:S01]  /*4300*/  LDS.128 R20, [R20+0x1c0] ;  /* 0x0001c00014147984 */ /* 0x000e620000000c00 */
[----:B------:R-:W-:Y:S01]  /*4310*/  ISETP.NE.U32.AND P4, PT, RZ, UR4, PT ;  /* 0x00000004ff007c0c */ /* 0x000fe2000bf85070 */
[----:B---3--:R-:W-:Y:S01]  /*4320*/  VIADD R0, R0, 0x140 ;  /* 0x0000014000007836 */ /* 0x008fe20000000000 */
[----:B------:R-:W-:Y:S02]  /*4330*/  SHF.L.U32 R26, R30, 0x1f, RZ ;  /* 0x0000001f1e1a7819 */ /* 0x000fe400000006ff */
[----:B------:R-:W-:Y:S02]  /*4340*/  ISETP.NE.AND.EX P4, PT, RZ, UR5, PT, P4 ;  /* 0x00000005ff007c0c */ /* 0x000fe4000bf85340 */
[----:B------:R-:W-:Y:S01]  /*4350*/  PRMT R0, RZ, 0x654, R0 ;  /* 0x00000654ff007816 */ /* 0x000fe20000000000 */
[----:B------:R-:W-:Y:S01]  /*4360*/  @!PT LDS RZ, [RZ] ;  /* 0x00000000fffff984 */ /* 0x000fe20000000800 */
[----:B------:R-:W-:Y:S01]  /*4370*/  @!PT LDS RZ, [RZ] ;  /* 0x00000000fffff984 */ /* 0x000fe20000000800 */
[----:B------:R-:W-:Y:S01]  /*4380*/  @!PT LDS RZ, [RZ] ;  /* 0x00000000fffff984 */ /* 0x000fe20000000800 */
[----:B------:R-:W-:Y:S01]  /*4390*/  @!PT LDS RZ, [RZ] ;  /* 0x00000000fffff984 */ /* 0x000fe20000000800 */
[----:B------:R3:W-:Y:S06]  /*43a0*/  MEMBAR.ALL.CTA ;  /* 0x0000000000007992 */ /* 0x0007ec0000008000 */
[----:B---3--:R-:W3:Y:S02]  /*43b0*/  FENCE.VIEW.ASYNC.S ;  /* 0x00000000000073c6 */ /* 0x008ee40000000000 */
[----:B---3--:R3:W-:Y:S01]  /*43c0*/  SYNCS.ARRIVE.TRANS64.RED.A1T0 RZ, [R0+URZ], RZ ;  /* 0x000000ff00ff79a7 */ /* 0x0087e200081004ff */
[----:B-1----:R-:W-:Y:S11]  /*43d0*/  LOP3.LUT P3, RZ, R22, 0x1, RZ, 0xc0, !PT ;  /* 0x0000000116ff7812 */ /* 0x002ff6000786c0ff */
[----:B------:R-:W-:Y:S02]  /*43e0*/  @!UPT UIADD3 URZ, UPT, UPT, URZ, URZ, URZ ;  /* 0x000000fffffff290 */ /* 0x000fe4000fffe0ff */
[----:B------:R-:W-:Y:S02]  /*43f0*/  @P3 MOV R13, R20 ;  /* 0x00000014000d3202 */ /* 0x000fe40000000f00 */
[----:B------:R-:W-:Y:S01]  /*4400*/  @P3 LOP3.LUT R8, R21, 0xffff, RZ, 0xc0, !PT ;  /* 0x0000ffff15083812 */ /* 0x000fe200078ec0ff */
[----:B---3--:R-:W-:Y:S06]  /*4410*/  @!P0 BRA `(.L_x_83) ;  /* 0x0000000000a48947 */ /* 0x008fec0003800000 */
[----:B------:R-:W-:Y:S01]  /*4420*/  IMAD.HI.U32 R31, R24, R7, RZ ;  /* 0x00000007181f7227 */ /* 0x000fe200078e00ff */
[----:B------:R-:W-:Y:S02]  /*4430*/  ISETP.NE.AND P0, PT, R6, 0x1, PT ;  /* 0x000000010600780c */ /* 0x000fe40003f05270 */
[----:B------:R-:W-:Y:S01]  /*4440*/  ISETP.NE.AND P2, PT, R72, 0x1, PT ;  /* 0x000000014800780c */ /* 0x000fe20003f45270 */
[----:B----4-:R-:W-:Y:S01]  /*4450*/  IMAD.HI.U32 R34, R19, R16, RZ ;  /* 0x0000001013227227 */ /* 0x010fe200078e00ff */
[----:B------:R-:W-:Y:S02]  /*4460*/  SHF.R.U32.HI R31, RZ, R18, R31 ;  /* 0x00000012ff1f7219 */ /* 0x000fe4000001161f */
[----:B------:R-:W-:Y:S01]  /*4470*/  ISETP.NE.AND P5, PT, R2, 0x1, PT ;  /* 0x000000010200780c */ /* 0x000fe20003fa5270 */
[----:B------:R-:W-:Y:S01]  /*4480*/  IMAD.HI.U32 R36, R13, R16, RZ ;  /* 0x000000100d247227 */ /* 0x000fe200078e00ff */
[----:B------:R-:W-:Y:S02]  /*4490*/  SHF.R.U32.HI R34, RZ, R17, R34 ;  /* 0x00000011ff227219 */ /* 0x000fe40000011622 */
[----:B------:R-:W-:Y:S01]  /*44a0*/  SEL R3, R24, R31, !P0 ;  /* 0x0000001f18037207 */ /* 0x000fe20004000000 */
[C---:B------:R-:W-:Y:S01]  /*44b0*/  IMAD.HI.U32 R31, R8.reuse, R7, RZ ;  /* 0x00000007081f7227 */ /* 0x040fe200078e00ff */
[----:B------:R-:W-:Y:S02]  /*44c0*/  SEL R11, R19, R34, !P5 ;  /* 0x00000022130b7207 */ /* 0x000fe40006800000 */
[----:B------:R-:W-:Y:S01]  /*44d0*/  SHF.R.U32.HI R36, RZ, R17, R36 ;  /* 0x00000011ff247219 */ /* 0x000fe20000011624 */
[----:B------:R-:W-:Y:S01]  /*44e0*/  IMAD.HI.U32 R38, R3, R4, RZ ;  /* 0x0000000403267227 */ /* 0x000fe200078e00ff */
[----:B------:R-:W-:Y:S03]  /*44f0*/  SHF.R.U32.HI R31, RZ, R18, R31 ;  /* 0x00000012ff1f7219 */ /* 0x000fe6000001161f */
[----:B------:R-:W-:Y:S01]  /*4500*/  IMAD.HI.U32 R34, R11, R4, RZ ;  /* 0x000000040b227227 */ /* 0x000fe200078e00ff */
[----:B------:R-:W-:Y:S02]  /*4510*/  @P2 SHF.R.U32.HI R3, RZ, R5, R38 ;  /* 0x00000005ff032219 */ /* 0x000fe40000011626 */
[----:B------:R-:W-:Y:S02]  /*4520*/  SEL R9, R8, R31, !P0 ;  /* 0x0000001f08097207 */ /* 0x000fe40004000000 */
[----:B------:R-:W-:Y:S01]  /*4530*/  @P2 SHF.R.U32.HI R11, RZ, R5, R34 ;  /* 0x00000005ff0b2219 */ /* 0x000fe20000011622 */
[C---:B------:R-:W-:Y:S01]  /*4540*/  IMAD R10, R72.reuse, R3, RZ ;  /* 0x00000003480a7224 */ /* 0x040fe200078e02ff */
[----:B------:R-:W-:Y:S01]  /*4550*/  SEL R3, R13, R36, !P5 ;  /* 0x000000240d037207 */ /* 0x000fe20006800000 */
[C---:B------:R-:W-:Y:S03]  /*4560*/  IMAD.HI.U32 R14, R9.reuse, R4, RZ ;  /* 0x00000004090e7227 */ /* 0x040fe600078e00ff */
[----:B------:R-:W-:Y:S01]  /*4570*/  ISETP.GE.AND P0, PT, R9, R10, PT ;  /* 0x0000000a0900720c */ /* 0x000fe20003f06270 */
[C---:B------:R-:W-:Y:S01]  /*4580*/  IMAD R12, R72.reuse, R11, RZ ;  /* 0x0000000b480c7224 */ /* 0x040fe200078e02ff */
[-C--:B------:R-:W-:Y:S04]  /*4590*/  SHF.R.U32.HI R14, RZ, R5.reuse, R14 ;  /* 0x00000005ff0e7219 */ /* 0x080fe8000001160e */
[----:B------:R-:W-:Y:S02]  /*45a0*/  ISETP.GE.OR P0, PT, R3, R12, P0 ;  /* 0x0000000c0300720c */ /* 0x000fe40000706670 */
[----:B------:R-:W-:Y:S05]  /*45b0*/  SEL R15, R9, R14, !P2 ;  /* 0x0000000e090f7207 */ /* 0x000fea0005000000 */
[----:B------:R-:W-:Y:S04]  /*45c0*/  IMAD.MOV R14, RZ, RZ, -R15 ;  /* 0x000000ffff0e7224 */ /* 0x000fe800078e0a0f */
[----:B------:R-:W-:Y:S02]  /*45d0*/  IMAD R14, R72, R14, R9 ;  /* 0x0000000e480e7224 */ /* 0x000fe400078e0209 */
[C---:B------:R-:W-:Y:S05]  /*45e0*/  @!P0 IMAD.HI.U32 R10, R3.reuse, R4, RZ ;  /* 0x00000004030a8227 */ /* 0x040fea00078e00ff */
[----:B------:R-:W-:Y:S04]  /*45f0*/  @!P0 SHF.R.U32.HI R10, RZ, R5, R10 ;  /* 0x00000005ff0a8219 */ /* 0x000fe8000001160a */
[----:B------:R-:W-:Y:S01]  /*4600*/  @!P0 SEL R0, R3, R10, !P2 ;  /* 0x0000000a03008207 */ /* 0x000fe20005000000 */
[----:B------:R-:W-:Y:S03]  /*4610*/  IMAD.MOV R10, RZ, RZ, -R3 ;  /* 0x000000ffff0a7224 */ /* 0x000fe600078e0a03 */
[----:B------:R-:W-:Y:S01]  /*4620*/  @!P0 IADD3 R15, PT, PT, R15, -R0, RZ ;  /* 0x800000000f0f8210 */ /* 0x000fe20007ffe0ff */
[----:B------:R-:W-:Y:S01]  /*4630*/  @!P0 IMAD R0, R11, R14, R0 ;  /* 0x0000000e0b008224 */ /* 0x000fe200078e0200 */
[----:B------:R-:W-:Y:S01]  /*4640*/  IADD3 R11, PT, PT, -R9, RZ, RZ ;  /* 0x000000ff090b7210 */ /* 0x000fe20007ffe1ff */
[----:B------:R-:W-:Y:S02]  /*4650*/  IMAD R13, R2, R10, R13 ;  /* 0x0000000a020d7224 */ /* 0x000fe400078e020d */
[----:B------:R-:W-:Y:S02]  /*4660*/  @!P0 IMAD R9, R15, R72, R3 ;  /* 0x000000480f098224 */ /* 0x000fe400078e0203 */
[----:B------:R-:W-:Y:S02]  /*4670*/  @!P0 IMAD.MOV.U32 R3, RZ, RZ, R0 ;  /* 0x000000ffff038224 */ /* 0x000fe400078e0000 */
[----:B------:R-:W-:Y:S02]  /*4680*/  IMAD R8, R6, R11, R8 ;  /* 0x0000000b06087224 */ /* 0x000fe400078e0208 */
[----:B------:R-:W-:Y:S02]  /*4690*/  IMAD R13, R3, R2, R13 ;  /* 0x00000002030d7224 */ /* 0x000fe400078e020d */
[----:B------:R-:W-:Y:S02]  /*46a0*/  IMAD R8, R9, R6, R8 ;  /* 0x0000000609087224 */ /* 0x000fe400078e0208 */
.L_x_83:
[----:B------:R-:W-:Y:S05]  /*46b0*/  BRA.U UP0, `(.L_x_84) ;  /* 0x0000000100107547 */ /* 0x000fea000b800000 */
[----:B------:R-:W-:Y:S04]  /*46c0*/  MOV R0, UR13 ;  /* 0x0000000d00007c02 */ /* 0x000fe80008000f00 */
[----:B------:R-:W-:Y:S04]  /*46d0*/  SHF.L.U32 R3, R0, 0x1f, RZ ;  /* 0x0000001f00037819 */ /* 0x000fe800000006ff */
[----:B------:R-:W1:Y:S02]  /*46e0*/  SYNCS.PHASECHK.TRANS64.TRYWAIT P0, [UR6+0x128], R3 ;  /* 0x00012803ff0075a7 */ /* 0x000e640008001106 */
[----:B-1----:R-:W-:Y:S05]  /*46f0*/  @!P0 BRA `(.L_x_85) ;  /* 0x0000003400888947 */ /* 0x002fea0003800000 */
.L_x_84:
[----:B------:R-:W-:Y:S05]  /*4700*/  BRA.U !UP3, `(.L_x_86) ;  /* 0x000000010b347547 */ /* 0x000fea000b800000 */
[----:B------:R-:W-:Y:S01]  /*4710*/  UPLOP3.LUT UP1, UPT, UPT, UPT, UP2, 0x80, 0x8 ;  /* 0x000000000008789c */ /* 0x000fe20003f2f020 */
[----:B-1----:R-:W-:Y:S02]  /*4720*/  HFMA2 R0, -RZ, RZ, 0, 5.9604644775390625e-08 ;  /* 0x00000001ff007431 */ /* 0x002fe400000001ff */
[----:B------:R-:W-:Y:S03]  /*4730*/  IMAD.MOV.U32 R164, RZ, RZ, 0x1 ;  /* 0x00000001ffa47424 */ /* 0x000fe600078e00ff */
[----:B------:R-:W-:Y:S05]  /*4740*/  PLOP3.LUT P0, PT, PT, PT, UP1, 0x80, 0x8 ;  /* 0x000000000008781c */ /* 0x000fea0003f0f018 */
[----:B------:R-:W1:Y:S01]  /*4750*/  @UP1 LDCU.64 UR8, c[0x0][0x888] ;  /* 0x00011100ff0817ac */ /* 0x000e620008000a00 */
[----:B------:R-:W-:Y:S07]  /*4760*/  @UP1 UIMAD UR7, UR36, UR4, URZ ;  /* 0x00000004240712a4 */ /* 0x000fee000f8e02ff */
[----:B------:R-:W-:Y:S01]  /*4770*/  @!P0 PRMT R164, R0, 0x7610, R164 ;  /* 0x0000761000a48816 */ /* 0x000fe200000000a4 */
[----:B-1----:R-:W-:Y:S03]  /*4780*/  @UP1 UIMAD.WIDE UR8, UR7, 0x4, UR8 ;  /* 0x00000004070818a5 */ /* 0x002fe6000f8e0208 */
[----:B------:R-:W1:Y:S03]  /*4790*/  @!UP1 LDCU UR7, c[0x0][0x880] ;  /* 0x00011000ff0797ac */ /* 0x000e660008000800 */
[----:B------:R-:W-:Y:S01]  /*47a0*/  IMAD.U32 R10, RZ, RZ, UR8 ;  /* 0x00000008ff0a7e24 */ /* 0x000fe2000f8e00ff */
[----:B------:R-:W-:Y:S05]  /*47b0*/  MOV R11, UR9 ;  /* 0x00000009000b7c02 */ /* 0x000fea0008000f00 */
[----:B-----5:R3:W5:Y:S02]  /*47c0*/  @P0 LDG.E R81, desc[UR40][R10.64] ;  /* 0x000000280a510981 */ /* 0x020764000c1e1900 */
[----:B-1-3--:R-:W-:Y:S07]  /*47d0*/  @!P0 IMAD.U32 R81, RZ, RZ, UR7 ;  /* 0x00000007ff518e24 */ /* 0x00afee000f8e00ff */
.L_x_86:
[----:B-----5:R-:W-:Y:S01]  /*47e0*/  @!P4 FSETP.EQ.AND P5, PT, R81, RZ, PT ;  /* 0x000000ff5100c20b */ /* 0x020fe20003fa2000 */
[----:B------:R-:W-:Y:S01]  /*47f0*/  @!UPT UIADD3 URZ, UPT, UPT, URZ, URZ, URZ ;  /* 0x000000fffffff290 */ /* 0x000fe2000fffe0ff */
[----:B------:R-:W-:Y:S11]  /*4800*/  @!P4 BRA `(.L_x_87) ;  /* 0x000000000014c947 */ /* 0x000ff60003800000 */
[----:B------:R-:W-:Y:S02]  /*4810*/  LOP3.LUT P0, RZ, R164, 0xff, RZ, 0xc0, !PT ;  /* 0x000000ffa4ff7812 */ /* 0x000fe4000780c0ff */
[----:B------:R-:W-:Y:S04]  /*4820*/  PLOP3.LUT P5, PT, PT, PT, UP1, 0x80, 0x8 ;  /* 0x000000000008781c */ /* 0x000fe80003faf018 */
[----:B------:R-:W-:Y:S07]  /*4830*/  PLOP3.LUT P5, PT, P5, PT, PT, 0x8, 0x80 ;  /* 0x000000000080781c */ /* 0x000fee0002fae170 */
[----:B------:R-:W-:Y:S11]  /*4840*/  @P0 FSETP.EQ.AND P5, PT, R81, RZ, PT ;  /* 0x000000ff5100020b */ /* 0x000ff60003fa2000 */
[----:B------:R-:W-:Y:S02]  /*4850*/  @!UPT UIADD3 URZ, UPT, UPT, URZ, URZ, URZ ;  /* 0x000000fffffff290 */ /* 0x000fe4000fffe0ff */
.L_x_87:
[----:B------:R-:W3:Y:S01]  /*4860*/  SYNCS.PHASECHK.TRANS64.TRYWAIT P4, [UR6+0x118], R26 ;  /* 0x0001181aff0075a7 */ /* 0x000ee20008081106 */
[----:B------:R-:W-:Y:S01]  /*4870*/  @P3 SHF.R.U32.HI R27, RZ, 0x10, R21 ;  /* 0x00000010ff1b3819 */ /* 0x000fe20000011615 */
[----:B------:R-:W-:Y:S01]  /*4880*/  VIADD R29, R29, 0x1 ;  /* 0x000000011d1d7836 */ /* 0x000fe20000000000 */
[----:B------:R-:W5:Y:S08]  /*4890*/  LDC.64 R14, c[0x0][0xb10] ;  /* 0x0002c400ff0e7b82 */ /* 0x000f700000000a00 */
[----:B------:R-:W2:Y:S08]  /*48a0*/  LDC.64 R10, c[0x0][0xb18] ;  /* 0x0002c600ff0a7b82 */ /* 0x000eb00000000a00 */
[----:B-1----:R-:W1:Y:S08]  /*48b0*/  @!P1 LDC R0, c[0x0][0xb20] ;  /* 0x0002c800ff009b82 */ /* 0x002e700000000800 */
[----:B------:R-:W4:Y:S01]  /*48c0*/  @!P1 LDC R3, c[0x0][0xb0c] ;  /* 0x0002c300ff039b82 */ /* 0x000f220000000800 */
[----:B-----5:R-:W-:Y:S05]  /*48d0*/  @!P1 IMAD.HI.U32 R14, R13, R14, RZ ;  /* 0x0000000e0d0e9227 */ /* 0x020fea00078e00ff */
[----:B------:R-:W-:Y:S01]  /*48e0*/  @!P1 SHF.R.U32.HI R14, RZ, R15, R14 ;  /* 0x0000000fff0e9219 */ /* 0x000fe2000001160e */
[----:B--2---:R-:W-:Y:S01]  /*48f0*/  @!P1 IMAD.HI.U32 R11, R8, R11, RZ ;  /* 0x0000000b080b9227 */ /* 0x004fe200078e00ff */
[----:B------:R-:W-:Y:S04]  /*4900*/  @!P1 ISETP.NE.AND P0, PT, R10, 0x1, PT ;  /* 0x000000010a00980c */ /* 0x000fe80003f05270 */
[----:B-1----:R-:W-:Y:S02]  /*4910*/  @!P1 SHF.R.U32.HI R9, RZ, R0, R11 ;  /* 0x00000000ff099219 */ /* 0x002fe4000001160b */
[----:B----4-:R-:W-:Y:S02]  /*4920*/  @!P1 ISETP.NE.AND P2, PT, R3, 0x1, PT ;  /* 0x000000010300980c */ /* 0x010fe40003f45270 */
[----:B------:R-:W-:Y:S02]  /*4930*/  @!P1 SEL R9, R8, R9, !P0 ;  /* 0x0000000908099207 */ /* 0x000fe40004000000 */
[----:B------:R-:W-:Y:S02]  /*4940*/  ELECT P0, URZ, PT ;  /* 0x0000000000ff782f */ /* 0x000fe40003800000 */
[----:B------:R-:W-:Y:S05]  /*4950*/  @!P1 SEL R14, R13, R14, !P2 ;  /* 0x0000000e0d0e9207 */ /* 0x000fea0005000000 */
[----:B------:R-:W-:Y:S02]  /*4960*/  @!P1 IMAD.IADD R0, R9, 0x1, -R14 ;  /* 0x0000000109009824 */ /* 0x000fe400078e0a0e */
[----:B------:R-:W-:Y:S02]  /*4970*/  @!P1 IMAD.IADD R9, R14, 0x1, -R9 ;  /* 0x000000010e099824 */ /* 0x000fe400078e0a09 */
[----:B------:R-:W-:Y:S02]  /*4980*/  @!P1 IMAD R13, R0, R3, R13 ;  /* 0x00000003000d9224 */ /* 0x000fe400078e020d */
[----:B------:R-:W-:Y:S01]  /*4990*/  @!P1 IMAD R8, R9, R10, R8 ;  /* 0x0000000a09089224 */ /* 0x000fe200078e0208 */
[----:B---3--:R-:W-:Y:S06]  /*49a0*/  @!P4 BRA `(.L_x_88) ;  /* 0x0000003000f4c947 */ /* 0x008fec0003800000 */
.L_x_166:
[----:B------:R-:W-:Y:S01]  /*49b0*/  PLOP3.LUT P5, PT, P5, P0, PT, 0xf2, 0x2f ;  /* 0x00000000002f781c */ /* 0x000fe20002fa1e72 */
[----:B------:R-:W-:Y:S01]  /*49c0*/  UMOV UR14, 0x0 ;  /* 0x00000000000e7882 */ /* 0x000fe20000000000 */
[----:B------:R-:W-:Y:S01]  /*49d0*/  LOP3.LUT R30, R30, 0x1, RZ, 0x3c, !PT ;  /* 0x000000011e1e7812 */ /* 0x000fe200078e3cff */
[----:B------:R-:W-:Y:S01]  /*49e0*/  UMOV UR15, 0x10000000 ;  /* 0x10000000000f7882 */ /* 0x000fe20000000000 */
[----:B------:R-:W-:Y:S01]  /*49f0*/  UMOV UR12, UR36 ;  /* 0x00000024000c7c82 */ /* 0x000fe20008000000 */
[----:B------:R-:W-:Y:S08]  /*4a00*/  @P3 R2UR UR36, R27 ;  /* 0x000000001b2432ca */ /* 0x000ff000000e0000 */
[----:B-1----:R-:W-:Y:S01]  /*4a10*/  @!P5 IADD3 R3, P0, PT, R32, 0x580, RZ ;  /* 0x000005802003d810 */ /* 0x002fe20007f1e0ff */
[----:B------:R-:W-:Y:S01]  /*4a20*/  @!P5 IMAD.SHL.U32 R155, R155, 0x40, RZ ;  /* 0x000000409b9bd824 */ /* 0x000fe200078e00ff */
[----:B------:R-:W-:Y:S01]  /*4a30*/  VOTEU.ALL UP0, P5 ;  /* 0x0000000000ff7886 */ /* 0x000fe20002800000 */
[----:B------:R-:W-:Y:S01]  /*4a40*/  @!P5 IMAD.SHL.U32 R165, R165, 0x80, RZ ;  /* 0x00000080a5a5d824 */ /* 0x000fe200078e00ff */
[----:B------:R-:W-:Y:S01]  /*4a50*/  @!P5 R2UR UR8, R3 ;  /* 0x000000000308d2ca */ /* 0x000fe200000e0000 */
[----:B------:R-:W-:Y:S01]  /*4a60*/  @!P5 IMAD.X R0, RZ, RZ, R33, P0 ;  /* 0x000000ffff00d224 */ /* 0x000fe200000e0621 */
[----:B------:R-:W-:Y:S01]  /*4a70*/  @!P5 R2UR UR10, R155 ;  /* 0x000000009b0ad2ca */ /* 0x000fe200000e0000 */
[----:B------:R-:W-:Y:S01]  /*4a80*/  @!UP0 UIADD3 UR9, UPT, UPT, UR6, 0x110, URZ ;  /* 0x0000011006098890 */ /* 0x000fe2000fffe0ff */
[----:B------:R-:W-:Y:S01]  /*4a90*/  @!P5 R2UR UR11, R165 ;  /* 0x00000000a50bd2ca */ /* 0x000fe200000e0000 */
[----:B------:R-:W-:Y:S01]  /*4aa0*/  IMAD.IADD R155, R8, 0x1, R143 ;  /* 0x00000001089b7824 */ /* 0x000fe200078e028f */
[----:B------:R-:W-:Y:S01]  /*4ab0*/  @!P5 R2UR UR7, R0 ;  /* 0x000000000007d2ca */ /* 0x000fe200000e0000 */
[----:B------:R-:W-:Y:S01]  /*4ac0*/  IMAD.IADD R165, R13, 0x1, R154 ;  /* 0x000000010da57824 */ /* 0x000fe200078e029a */
[C---:B------:R-:W-:Y:S04]  /*4ad0*/  ISETP.NE.AND P0, PT, R29.reuse, 0x2, PT ;  /* 0x000000021d00780c */ /* 0x040fe80003f05270 */
[----:B------:R-:W-:Y:S01]  /*4ae0*/  SEL R3, RZ, 0x1, P0 ;  /* 0x00000001ff037807 */ /* 0x000fe20000000000 */
[----:B------:R-:W-:Y:S01]  /*4af0*/  IMAD.U32 R10, RZ, RZ, UR8 ;  /* 0x00000008ff0a7e24 */ /* 0x000fe2000f8e00ff */
[----:B------:R-:W-:Y:S01]  /*4b00*/  @!UP0 UIADD3 UR8, UPT, UPT, UR6, 0x200, URZ ;  /* 0x0000020006088890 */ /* 0x000fe2000fffe0ff */
[----:B------:R-:W-:Y:S01]  /*4b10*/  SEL R29, R29, RZ, P0 ;  /* 0x000000ff1d1d7207 */ /* 0x000fe20000000000 */
[----:B------:R-:W-:Y:S01]  /*4b20*/  VOTEU.ALL UP0, P5 ;  /* 0x0000000000ff7886 */ /* 0x000fe20002800000 */
[----:B------:R-:W-:Y:S02]  /*4b30*/  LOP3.LUT R28, R28, R3, RZ, 0x3c, !PT ;  /* 0x000000031c1c7212 */ /* 0x000fe400078e3cff */
[----:B------:R-:W-:Y:S01]  /*4b40*/  IMAD.U32 R11, RZ, RZ, UR7 ;  /* 0x00000007ff0b7e24 */ /* 0x000fe2000f8e00ff */
[----:B------:R-:W-:Y:S04]  /*4b50*/  @!P5 R2UR UR16, R10 ;  /* 0x000000000a10d2ca */ /* 0x000fe800000e0000 */
[----:B------:R-:W-:Y:S11]  /*4b60*/  @!P5 R2UR UR17, R11 ;  /* 0x000000000b11d2ca */ /* 0x000ff600000e0000 */
[----:B------:R-:W-:Y:S02]  /*4b70*/  @!UPT UIADD3 URZ, UPT, UPT, URZ, URZ, URZ ;  /* 0x000000fffffff290 */ /* 0x000fe4000fffe0ff */
[----:B------:R3:W-:Y:S01]  /*4b80*/  @!UP0 UTMALDG.3D [UR8], [UR16], desc[UR14] ;  /* 0x00000e08100085b4 */ /* 0x0007e20008011000 */
[----:B------:R3:W-:Y:S01]  /*4b90*/  @!P5 SYNCS.ARRIVE.TRANS64.RED.A0TR RZ, [UR6+0x110], R25 ;  /* 0x00011019ffffd9a7 */ /* 0x0007e20008300406 */
[----:B------:R-:W-:Y:S01]  /*4ba0*/  UPLOP3.LUT UP0, UPT, UPT, UPT, UPT, 0x80, 0x8 ;  /* 0x000000000008789c */ /* 0x000fe20003f0f070 */
[----:B------:R-:W-:Y:S01]  /*4bb0*/  SYNCS.ARRIVE.TRANS64.RED.A1T0 RZ, [UR37], RZ ;  /* 0x000000ffffff79a7 */ /* 0x000fe20008100425 */
[----:B------:R-:W-:Y:S09]  /*4bc0*/  @P3 BRA `(.L_x_89) ;  /* 0xfffffff400b43947 */ /* 0x000ff2000383ffff */
[----:B------:R-:W-:Y:S07]  /*4bd0*/  MOV R0, UR6 ;  /* 0x0000000600007c02 */ /* 0x000fee0008000f00 */
.L_x_90:
[----:B-1----:R-:W-:-:S04]  /*4be0*/  SHF.L.U32 R3, R30, 0x1f, RZ ;  /* 0x0000001f1e037819 */ /* 0x002fc800000006ff */
[----:B------:R1:W2:Y:S03]  /*4bf0*/  SYNCS.PHASECHK.TRANS64.TRYWAIT P0, [R0+URZ+0x118], R3 ;  /* 0x00011803000075a7 */ /* 0x0002a600080011ff */
[----:B--2---:R-:W-:Y:S05]  /*4c00*/  @!P0 NANOSLEEP.SYNCS 0x989680 ;  /* 0x009896800000895d */ /* 0x004fea0003900000 */
[----:B------:R-:W2:Y:S02]  /*4c10*/  @!P0 SYNCS.PHASECHK.TRANS64 P0, [R0+URZ+0x118], R3 ;  /* 0x00011803000085a7 */ /* 0x000ea400080010ff */
[----:B--23--:R-:W-:Y:S05]  /*4c20*/  @P0 EXIT ;  /* 0x000000000000094d */ /* 0x00cfea0003800000 */
[----:B------:R-:W-:Y:S05]  /*4c30*/  BRA `(.L_x_90) ;  /* 0xfffffffc00e87947 */ /* 0x000fea000383ffff */
.L_x_81:
[----:B------:R-:W-:-:S06]  /*4c40*/  UISETP.GE.AND UP0, UPT, UR8, 0x4, UPT ;  /* 0x000000040800788c */ /* 0x000fcc000bf06270 */
[----:B------:R-:W-:-:S13]  /*4c50*/  PLOP3.LUT P0, PT, PT, PT, UP0, 0x80, 0x8 ;  /* 0x000000000008781c */ /* 0x000fda0003f0f008 */
[----:B------:R-:W-:Y:S05]  /*4c60*/  @!P0 EXIT ;  /* 0x000000000000894d */ /* 0x000fea0003800000 */
[----:B------:R-:W-:Y:S01]  /*4c70*/  BAR.SYNC.DEFER_BLOCKING 0x6, 0xa0 ;  /* 0x0182800000007b1d */ /* 0x000fe20000010000 */
[C---:B------:R-:W-:Y:S02]  /*4c80*/  IMAD.SHL.U32 R3, R166.reuse, 0x40, RZ ;  /* 0x00000040a6037824 */ /* 0x040fe400078e00ff */
[----:B------:R-:W-:Y:S02]  /*4c90*/  HFMA2 R76, -RZ, RZ, 0, 0 ;  /* 0x00000000ff4c7431 */ /* 0x000fe400000001ff */
[C---:B------:R-:W-:Y:S01]  /*4ca0*/  IMAD.SHL.U32 R168, R166.reuse, 0x8, RZ ;  /* 0x00000008a6a87824 */ /* 0x040fe200078e00ff */
[----:B------:R-:W-:Y:S01]  /*4cb0*/  CS2R R174, SRZ ;  /* 0x0000000000ae7805 */ /* 0x000fe2000001ff00 */
[----:B------:R-:W-:Y:S01]  /*4cc0*/  IMAD.U32 R79, R166, 0x10000, RZ ;  /* 0x00010000a64f7824 */ /* 0x000fe200078e00ff */
[----:B------:R-:W-:Y:S01]  /*4cd0*/  UMOV UR43, 0x400 ;  /* 0x00000400002b7882 */ /* 0x000fe20000000000 */
[----:B------:R-:W-:Y:S01]  /*4ce0*/  LOP3.LUT R5, R3, 0x180, RZ, 0xc0, !PT ;  /* 0x0000018003057812 */ /* 0x000fe200078ec0ff */
[----:B------:R-:W-:Y:S01]  /*4cf0*/  ULEA UR43, UR37, UR43, 0x18 ;  /* 0x0000002b252b7291 */ /* 0x000fe2000f8ec0ff */
[----:B------:R-:W1:Y:S01]  /*4d00*/  LDC R167, c[0x0][0x370] ;  /* 0x0000dc00ffa77b82 */ /* 0x000e620000000800 */
[----:B------:R-:W-:Y:S01]  /*4d10*/  LOP3.LUT R79, R79, 0x600000, RZ, 0xc0, !PT ;  /* 0x006000004f4f7812 */ /* 0x000fe200078ec0ff */
[----:B------:R-:W-:Y:S01]  /*4d20*/  IMAD.MOV.U32 R181, RZ, RZ, RZ ;  /* 0x000000ffffb57224 */ /* 0x000fe200078e00ff */
[----:B------:R-:W-:Y:S01]  /*4d30*/  LOP3.LUT R168, R5, 0x30, R168, 0xf8, !PT ;  /* 0x0000003005a87812 */ /* 0x000fe200078ef8a8 */
[----:B------:R-:W-:Y:S01]  /*4d40*/  UIADD3 UR4, UPT, UPT, UR43, 0x2200, URZ ;  /* 0x000022002b047890 */ /* 0x000fe2000fffe0ff */
[----:B------:R-:W-:Y:S01]  /*4d50*/  IMAD.MOV.U32 R173, RZ, RZ, RZ ;  /* 0x000000ffffad7224 */ /* 0x000fe200078e00ff */
[----:B------:R-:W2:Y:S01]  /*4d60*/  LDCU.64 UR46, c[0x0][0x348] ;  /* 0x00006900ff2e77ac */ /* 0x000ea20008000a00 */
[----:B------:R-:W-:Y:S01]  /*4d70*/  LOP3.LUT R168, R168, 0x1e40, R3, 0xf8, !PT ;  /* 0x00001e40a8a87812 */ /* 0x000fe200078ef803 */
[----:B------:R-:W4:Y:S01]  /*4d80*/  LDC R74, c[0x0][0xb0c] ;  /* 0x0002c300ff4a7b82 */ /* 0x000f220000000800 */
[----:B------:R-:W-:Y:S01]  /*4d90*/  IMAD.SHL.U32 R3, R166, 0x10, RZ ;  /* 0x00000010a6037824 */ /* 0x000fe200078e00ff */
[----:B------:R-:W-:Y:S01]  /*4da0*/  MOV R179, UR4 ;  /* 0x0000000400b37c02 */ /* 0x000fe20008000f00 */
[----:B------:R-:W1:Y:S03]  /*4db0*/  LDCU.64 UR38, c[0x0][0x888] ;  /* 0x00011100ff2677ac */ /* 0x000e660008000a00 */
[C---:B------:R-:W-:Y:S01]  /*4dc0*/  LOP3.LUT R5, R3.reuse, 0x20, RZ, 0xc0, !PT ;  /* 0x0000002003057812 */ /* 0x040fe200078ec0ff */
[----:B------:R-:W3:Y:S01]  /*4dd0*/  LDS R0, [UR43+0x1e0] ;  /* 0x0001e02bff007984 */ /* 0x000ee20008000800 */
[----:B------:R-:W1:Y:S01]  /*4de0*/  LDC R170, c[0x0][0xb20] ;  /* 0x0002c800ffaa7b82 */ /* 0x000e620000000800 */
[----:B------:R-:W-:Y:S01]  /*4df0*/  LOP3.LUT R3, R3, 0x40, RZ, 0xc0, !PT ;  /* 0x0000004003037812 */ /* 0x000fe200078ec0ff */
[----:B------:R-:W-:-:S06]  /*4e00*/  UIADD3 UR42, UPT, UPT, UR43, 0x200, URZ ;  /* 0x000002002b2a7890 */ /* 0x000fcc000fffe0ff */
[----:B------:R-:W1:Y:S08]  /*4e10*/  LDC R73, c[0x0][0xb30] ;  /* 0x0002cc00ff497b82 */ /* 0x000e700000000800 */
[----:B------:R-:W1:Y:S08]  /*4e20*/  LDC.64 R152, c[0x0][0xb10] ;  /* 0x0002c400ff987b82 */ /* 0x000e700000000a00 */
[----:B------:R-:W1:Y:S08]  /*4e30*/  LDC.64 R70, c[0x0][0xb18] ;  /* 0x0002c600ff467b82 */ /* 0x000e700000000a00 */
[----:B------:R-:W1:Y:S01]  /*4e40*/  LDC.64 R148, c[0x0][0x888] ;  /* 0x00022200ff947b82 */ /* 0x000e620000000a00 */
[----:B---3--:R-:W-:-:S07]  /*4e50*/  IMAD.IADD R79, R0, 0x1, R79 ;  /* 0x00000001004f7824 */ /* 0x008fce00078e024f */
[----:B------:R-:W3:Y:S01]  /*4e60*/  LDC.64 R68, c[0x0][0xb28] ;  /* 0x0002ca00ff447b82 */ /* 0x000ee20000000a00 */
[----:B------:R-:W-:-:S05]  /*4e70*/  VIADD R0, R168, UR43 ;  /* 0x0000002ba8007c36 */ /* 0x000fca0008000000 */
[--C-:B------:R-:W-:Y:S02]  /*4e80*/  IADD3 R178, PT, PT, -R5, 0x200, R0.reuse ;  /* 0x0000020005b27810 */ /* 0x100fe40007ffe100 */
[----:B------:R-:W1:Y:S01]  /*4e90*/  LDC.64 R150, c[0x0][0x890] ;  /* 0x00022400ff967b82 */ /* 0x000e620000000a00 */
[----:B------:R-:W-:Y:S02]  /*4ea0*/  IADD3 R177, PT, PT, -R3, 0x200, R0 ;  /* 0x0000020003b17810 */ /* 0x000fe40007ffe100 */
[----:B------:R-:W-:-:S05]  /*4eb0*/  IMAD.IADD R176, R178, 0x1, -R3 ;  /* 0x00000001b2b07824 */ /* 0x000fca00078e0a03 */
[----:B------:R-:W1:Y:S08]  /*4ec0*/  LDC.64 R146, c[0x0][0x8b0] ;  /* 0x00022c00ff927b82 */ /* 0x000e700000000a00 */
[----:B------:R-:W1:Y:S08]  /*4ed0*/  LDC.64 R144, c[0x0][0x8a8] ;  /* 0x00022a00ff907b82 */ /* 0x000e700000000a00 */
[----:B--2-4-:R-:W1:Y:S02]  /*4ee0*/  LDC R172, c[0x0][0x374] ;  /* 0x0000dd00ffac7b82 */ /* 0x014e640000000800 */
.L_x_109:
[C---:B------:R-:W-:Y:S02]  /*4ef0*/  LEA R0, R181.reuse, UR43, 0x3 ;  /* 0x0000002bb5007c11 */ /* 0x040fe4000f8e18ff */
[----:B------:R-:W-:Y:S02]  /*4f00*/  SHF.L.U32 R3, R174, 0x1f, RZ ;  /* 0x0000001fae037819 */ /* 0x000fe400000006ff */
[----:B------:R-:W-:Y:S02]  /*4f10*/  LEA R16, R181, UR43, 0x4 ;  /* 0x0000002bb5107c11 */ /* 0x000fe4000f8e20ff */
[----:B------:R-:W2:Y:S02]  /*4f20*/  SYNCS.PHASECHK.TRANS64.TRYWAIT P0, [R0+URZ+0x130], R3 ;  /* 0x00013003000075a7 */ /* 0x000ea400080011ff */
[----:B-12-4-:R-:W-:Y:S05]  /*4f30*/  @!P0 BRA `(.L_x_91) ;  /* 0x0000002c00a88947 */ /* 0x016fea0003800000 */
.L_x_167:
[----:B------:R-:W4:Y:S01]  /*4f40*/  LDC.64 R12, c[0x0][0xb10] ;  /* 0x0002c400ff0c7b82 */ /* 0x000f220000000a00 */
[----:B------:R-:W3:Y:S01]  /*4f50*/  LDS.128 R16, [R16+0x1c0] ;  /* 0x0001c00010107984 */ /* 0x000ee20000000c00 */
[----:B-1----:R-:W-:Y:S01]  /*4f60*/  ISETP.NE.AND P1, PT, R73, 0x1, PT ;  /* 0x000000014900780c */ /* 0x002fe20003f25270 */
[----:B--2---:R-:W-:Y:S01]  /*4f70*/  VIADD R0, R0, 0x140 ;  /* 0x0000014000007836 */ /* 0x004fe20000000000 */
[----:B------:R-:W-:Y:S04]  /*4f80*/  ISETP.GE.AND P0, PT, R72, 0x1, PT ;  /* 0x000000014800780c */ /* 0x000fe80003f06270 */
[----:B------:R-:W1:Y:S01]  /*4f90*/  LDC.64 R10, c[0x0][0xb18] ;  /* 0x0002c600ff0a7b82 */ /* 0x000e620000000a00 */
[----:B------:R-:W-:Y:S01]  /*4fa0*/  PRMT R0, RZ, 0x654, R0 ;  /* 0x00000654ff007816 */ /* 0x000fe20000000000 */
[----:B------:R-:W-:Y:S01]  /*4fb0*/  @!PT LDS RZ, [RZ] ;  /* 0x00000000fffff984 */ /* 0x000fe20000000800 */
[----:B------:R-:W-:Y:S01]  /*4fc0*/  @!PT LDS RZ, [RZ] ;  /* 0x00000000fffff984 */ /* 0x000fe20000000800 */
[----:B------:R-:W-:Y:S01]  /*4fd0*/  @!PT LDS RZ, [RZ] ;  /* 0x00000000fffff984 */ /* 0x000fe20000000800 */
[----:B------:R-:W-:Y:S01]  /*4fe0*/  @!PT LDS RZ, [RZ] ;  /* 0x00000000fffff984 */ /* 0x000fe20000000800 */
[----:B------:R2:W-:Y:S06]  /*4ff0*/  MEMBAR.ALL.CTA ;  /* 0x0000000000007992 */ /* 0x0005ec0000008000 */
[----:B--2---:R-:W2:Y:S01]  /*5000*/  FENCE.VIEW.ASYNC.S ;  /* 0x00000000000073c6 */ /* 0x004ea20000000000 */
[----:B------:R-:W1:Y:S08]  /*5010*/  @!P1 LDC R14, c[0x0][0xb20] ;  /* 0x0002c800ff0e9b82 */ /* 0x000e700000000800 */
[----:B------:R-:W1:Y:S01]  /*5020*/  @!P1 LDC R9, c[0x0][0xb0c] ;  /* 0x0002c300ff099b82 */ /* 0x000e620000000800 */
[----:B--2---:R2:W-:Y:S01]  /*5030*/  SYNCS.ARRIVE.TRANS64.RED.A1T0 RZ, [R0+URZ], RZ ;  /* 0x000000ff00ff79a7 */ /* 0x0045e200081004ff */
[----:B---3--:R-:W-:Y:S04]  /*5040*/  LOP3.LUT P4, RZ, R18, 0x1, RZ, 0xc0, !PT ;  /* 0x0000000112ff7812 */ /* 0x008fe8000788c0ff */
[----:B------:R-:W-:Y:S09]  /*5050*/  P2R R180, PR, RZ, 0x10 ;  /* 0x00000010ffb47803 */ /* 0x000ff20000000000 */
[----:B------:R-:W-:Y:S02]  /*5060*/  @P4 MOV R77, R16 ;  /* 0x00000010004d4202 */ /* 0x000fe40000000f00 */
[----:B------:R-:W-:Y:S01]  /*5070*/  @P4 LOP3.LUT R75, R17, 0xffff, RZ, 0xc0, !PT ;  /* 0x0000ffff114b4812 */ /* 0x000fe200078ec0ff */
[----:B--2-4-:R-:W-:Y:S06]  /*5080*/  @!P0 BRA `(.L_x_92) ;  /* 0x0000000000a48947 */ /* 0x014fec0003800000 */
[----:B------:R-:W-:Y:S01]  /*5090*/  IMAD.HI.U32 R21, R172, R71, RZ ;  /* 0x00000047ac157227 */ /* 0x000fe200078e00ff */
[----:B------:R-:W-:Y:S02]  /*50a0*/  ISETP.NE.AND P0, PT, R70, 0x1, PT ;  /* 0x000000014600780c */ /* 0x000fe40003f05270 */
[----:B------:R-:W-:Y:S01]  /*50b0*/  ISETP.NE.AND P2, PT, R72, 0x1, PT ;  /* 0x000000014800780c */ /* 0x000fe20003f45270 */
[----:B------:R-:W-:Y:S01]  /*50c0*/  IMAD.HI.U32 R20, R167, R152, RZ ;  /* 0x00000098a7147227 */ /* 0x000fe200078e00ff */
[----:B------:R-:W-:Y:S02]  /*50d0*/  SHF.R.U32.HI R21, RZ, R170, R21 ;  /* 0x000000aaff157219 */ /* 0x000fe40000011615 */
[----:B------:R-:W-:Y:S01]  /*50e0*/  ISETP.NE.AND P3, PT, R74, 0x1, PT ;  /* 0x000000014a00780c */ /* 0x000fe20003f65270 */
[----:B------:R-:W-:Y:S01]  /*50f0*/  IMAD.HI.U32 R24, R77, R152, RZ ;  /* 0x000000984d187227 */ /* 0x000fe200078e00ff */
[----:B------:R-:W-:Y:S02]  /*5100*/  SHF.R.U32.HI R20, RZ, R153, R20 ;  /* 0x00000099ff147219 */ /* 0x000fe40000011614 */
[----:B------:R-:W-:Y:S01]  /*5110*/  SEL R3, R172, R21, !P0 ;  /* 0x00000015ac037207 */ /* 0x000fe20004000000 */
[----:B------:R-:W-:Y:S01]  /*5120*/  IMAD.HI.U32 R21, R75, R71, RZ ;  /* 0x000000474b157227 */ /* 0x000fe200078e00ff */
[----:B------:R-:W-:Y:S02]  /*5130*/  SEL R7, R167, R20, !P3 ;  /* 0x00000014a7077207 */ /* 0x000fe40005800000 */
[----:B------:R-:W-:Y:S01]  /*5140*/  SHF.R.U32.HI R24, RZ, R153, R24 ;  /* 0x00000099ff187219 */ /* 0x000fe20000011618 */
[-C--:B------:R-:W-:Y:S04]  /*5150*/  IMAD.HI.U32 R20, R3, R68.reuse, RZ ;  /* 0x0000004403147227 */ /* 0x080fe800078e00ff */
[----:B------:R-:W-:Y:S01]  /*5160*/  IMAD.HI.U32 R22, R7, R68, RZ ;  /* 0x0000004407167227 */ /* 0x000fe200078e00ff */
[-C--:B------:R-:W-:Y:S02]  /*5170*/  @P2 SHF.R.U32.HI R3, RZ, R69.reuse, R20 ;  /* 0x00000045ff032219 */ /* 0x080fe40000011614 */
[----:B------:R-:W-:Y:S02]  /*5180*/  SHF.R.U32.HI R20, RZ, R170, R21 ;  /* 0x000000aaff147219 */ /* 0x000fe40000011615 */
[----:B------:R-:W-:Y:S01]  /*5190*/  @P2 SHF.R.U32.HI R7, RZ, R69, R22 ;  /* 0x00000045ff072219 */ /* 0x000fe20000011616 */
[C---:B------:R-:W-:Y:S01]  /*51a0*/  IMAD R2, R72.reuse, R3, RZ ;  /* 0x0000000348027224 */ /* 0x040fe200078e02ff */
[----:B------:R-:W-:Y:S02]  /*51b0*/  SEL R5, R75, R20, !P0 ;  /* 0x000000144b057207 */ /* 0x000fe40004000000 */
[----:B------:R-:W-:Y:S01]  /*51c0*/  SEL R3, R77, R24, !P3 ;  /* 0x000000184d037207 */ /* 0x000fe20005800000 */
[----:B------:R-:W-:Y:S01]  /*51d0*/  IMAD R4, R72, R7, RZ ;  /* 0x0000000748047224 */ /* 0x000fe200078e02ff */
[C---:B------:R-:W-:Y:S01]  /*51e0*/  ISETP.GE.AND P0, PT, R5.reuse, R2, PT ;  /* 0x000000020500720c */ /* 0x040fe20003f06270 */
[----:B------:R-:W-:Y:S03]  /*51f0*/  IMAD.HI.U32 R6, R5, R68, RZ ;  /* 0x0000004405067227 */ /* 0x000fe600078e00ff */
[----:B------:R-:W-:Y:S01]  /*5200*/  ISETP.GE.OR P0, PT, R3, R4, P0 ;  /* 0x000000040300720c */ /* 0x000fe20000706670 */
[----:B------:R-:W-:Y:S01]  /*5210*/  IMAD.MOV R4, RZ, RZ, -R3 ;  /* 0x000000ffff047224 */ /* 0x000fe200078e0a03 */
[-C--:B------:R-:W-:Y:S03]  /*5220*/  SHF.R.U32.HI R6, RZ, R69.reuse, R6 ;  /* 0x00000045ff067219 */ /* 0x080fe60000011606 */
[----:B------:R-:W-:Y:S01]  /*5230*/  IMAD R77, R74, R4, R77 ;  /* 0x000000044a4d7224 */ /* 0x000fe200078e024d */
[----:B------:R-:W-:Y:S05]  /*5240*/  SEL R15, R5, R6, !P2 ;  /* 0x00000006050f7207 */ /* 0x000fea0005000000 */
[----:B------:R-:W-:Y:S02]  /*5250*/  IMAD.MOV R6, RZ, RZ, -R15 ;  /* 0x000000ffff067224 */ /* 0x000fe400078e0a0f */
[C---:B------:R-:W-:Y:S04]  /*5260*/  @!P0 IMAD.HI.U32 R2, R3.reuse, R68, RZ ;  /* 0x0000004403028227 */ /* 0x040fe800078e00ff */
[----:B------:R-:W-:Y:S01]  /*5270*/  IMAD R6, R72, R6, R5 ;  /* 0x0000000648067224 */ /* 0x000fe200078e0205 */
[----:B------:R-:W-:Y:S04]  /*5280*/  @!P0 SHF.R.U32.HI R2, RZ, R69, R2 ;  /* 0x00000045ff028219 */ /* 0x000fe80000011602 */
[----:B------:R-:W-:Y:S02]  /*5290*/  @!P0 SEL R0, R3, R2, !P2 ;  /* 0x0000000203008207 */ /* 0x000fe40005000000 */
[----:B------:R-:W-:Y:S02]  /*52a0*/  IADD3 R2, PT, PT, -R5, RZ, RZ ;  /* 0x000000ff05027210 */ /* 0x000fe40007ffe1ff */
[----:B------:R-:W-:Y:S01]  /*52b0*/  @!P0 IADD3 R8, PT, PT, R15, -R0, RZ ;  /* 0x800000000f088210 */ /* 0x000fe20007ffe0ff */
[----:B------:R-:W-:Y:S02]  /*52c0*/  @!P0 IMAD R0, R7, R6, R0 ;  /* 0x0000000607008224 */ /* 0x000fe400078e0200 */
[----:B------:R-:W-:Y:S02]  /*52d0*/  IMAD R75, R70, R2, R75 ;  /* 0x00000002464b7224 */ /* 0x000fe400078e024b */
[----:B------:R-:W-:Y:S02]  /*52e0*/  @!P0 IMAD R5, R8, R72, R3 ;  /* 0x0000004808058224 */ /* 0x000fe400078e0203 */
[----:B------:R-:W-:Y:S04]  /*52f0*/  @!P0 IMAD.MOV.U32 R3, RZ, RZ, R0 ;  /* 0x000000ffff038224 */ /* 0x000fe800078e0000 */
[----:B------:R-:W-:Y:S02]  /*5300*/  IMAD R77, R3, R74, R77 ;  /* 0x0000004a034d7224 */ /* 0x000fe400078e024d */
[----:B------:R-:W-:Y:S07]  /*5310*/  IMAD R75, R5, R70, R75 ;  /* 0x00000046054b7224 */ /* 0x000fee00078e024b */
.L_x_92:
[----:B------:R-:W-:Y:S01]  /*5320*/  @!P1 IMAD.HI.U32 R0, R77, R12, RZ ;  /* 0x0000000c4d009227 */ /* 0x000fe200078e00ff */
[----:B-1----:R-:W-:Y:S01]  /*5330*/  @!P1 ISETP.NE.AND P0, PT, R10, 0x1, PT ;  /* 0x000000010a00980c */ /* 0x002fe20003f05270 */
[----:B------:R-:W-:Y:S01]  /*5340*/  ULOP3.LUT UP0, URZ, UR42, 0x1b0, URZ, 0xc0, !UPT ;  /* 0x000001b02aff7892 */ /* 0x000fe2000f80c0ff */
[----:B------:R-:W-:Y:S01]  /*5350*/  @!P1 ISETP.NE.AND P2, PT, R9, 0x1, PT ;  /* 0x000000010900980c */ /* 0x000fe20003f45270 */
[----:B------:R-:W-:Y:S01]  /*5360*/  @!P1 IMAD.HI.U32 R3, R75, R11, RZ ;  /* 0x0000000b4b039227 */ /* 0x000fe200078e00ff */
[----:B------:R-:W-:Y:S02]  /*5370*/  @!P1 SHF.R.U32.HI R0, RZ, R13, R0 ;  /* 0x0000000dff009219 */ /* 0x000fe40000011600 */
[----:B------:R-:W-:Y:S01]  /*5380*/  @P4 SHF.R.U32.HI R171, RZ, 0x10, R17 ;  /* 0x00000010ffab4819 */ /* 0x000fe20000011611 */
[----:B------:R-:W-:Y:S01]  /*5390*/  VIADD R181, R181, 0x1 ;  /* 0x00000001b5b57836 */ /* 0x000fe20000000000 */
[----:B------:R-:W-:Y:S02]  /*53a0*/  @!P1 SHF.R.U32.HI R2, RZ, R14, R3 ;  /* 0x0000000eff029219 */ /* 0x000fe40000011603 */
[----:B------:R-:W-:Y:S02]  /*53b0*/  @!P1 SEL R3, R77, R0, !P2 ;  /* 0x000000004d039207 */ /* 0x000fe40005000000 */
[----:B------:R-:W-:Y:S05]  /*53c0*/  @!P1 SEL R2, R75, R2, !P0 ;  /* 0x000000024b029207 */ /* 0x000fea0004000000 */
[----:B------:R-:W-:Y:S02]  /*53d0*/  @!P1 IMAD.IADD R0, R2, 0x1, -R3 ;  /* 0x0000000102009824 */ /* 0x000fe400078e0a03 */
[----:B------:R-:W-:Y:S02]  /*53e0*/  @!P1 IMAD.IADD R2, R3, 0x1, -R2 ;  /* 0x0000000103029824 */ /* 0x000fe400078e0a02 */
[----:B------:R-:W-:Y:S02]  /*53f0*/  @!P1 IMAD R77, R0, R9, R77 ;  /* 0x00000009004d9224 */ /* 0x000fe400078e024d */
[----:B------:R-:W-:Y:S01]  /*5400*/  @!P1 IMAD R75, R2, R10, R75 ;  /* 0x0000000a024b9224 */ /* 0x000fe200078e024b */
[----:B------:R-:W-:Y:S06]  /*5410*/  BRA.U !UP0, `(.L_x_93) ;  /* 0x0000000108407547 */ /* 0x000fec000b800000 */
[----:B------:R-:W1:Y:S01]  /*5420*/  LDCU.64 UR8, c[0x4][0x80] ;  /* 0x01001000ff0877ac */ /* 0x000e620008000a00 */
[----:B------:R-:W-:Y:S01]  /*5430*/  MOV R3, 0x0 ;  /* 0x0000000000037802 */ /* 0x000fe20000000f00 */
[----:B------:R-:W-:Y:S02]  /*5440*/  HFMA2 R12, -RZ, RZ, 0, 5.9604644775390625e-08 ;  /* 0x00000001ff0c7431 */ /* 0x000fe400000001ff */
[----:B------:R-:W-:Y:S02]  /*5450*/  IMAD.MOV.U32 R8, RZ, RZ, 0x70 ;  /* 0x00000070ff087424 */ /* 0x000fe400078e00ff */
[----:B------:R-:W-:Y:S01]  /*5460*/  IMAD.MOV.U32 R13, RZ, RZ, RZ ;  /* 0x000000ffff0d7224 */ /* 0x000fe200078e00ff */
[----:B------:R-:W2:Y:S01]  /*5470*/  LDCU.64 UR6, c[0x4][0x88] ;  /* 0x01001100ff0677ac */ /* 0x000ea20008000a00 */
[----:B------:R-:W3:Y:S01]  /*5480*/  LDC.64 R2, c[0x4][R3] ;  /* 0x0100000003027b82 */ /* 0x000ee20000000a00 */
[----:B------:R-:W4:Y:S01]  /*5490*/  LDCU.64 UR4, c[0x4][0x8] ;  /* 0x01000100ff0477ac */ /* 0x000f220008000a00 */
[----:B-1----:R-:W-:Y:S01]  /*54a0*/  MOV R5, UR9 ;  /* 0x0000000900057c02 */ /* 0x002fe20008000f00 */
[----:B------:R-:W-:Y:S01]  /*54b0*/  IMAD.U32 R4, RZ, RZ, UR8 ;  /* 0x00000008ff047e24 */ /* 0x000fe2000f8e00ff */
[----:B--2---:R-:W-:Y:S01]  /*54c0*/  MOV R7, UR7 ;  /* 0x0000000700077c02 */ /* 0x004fe20008000f00 */
[----:B------:R-:W-:Y:S01]  /*54d0*/  IMAD.U32 R6, RZ, RZ, UR6 ;  /* 0x00000006ff067e24 */ /* 0x000fe2000f8e00ff */
[----:B----4-:R-:W-:Y:S01]  /*54e0*/  MOV R11, UR5 ;  /* 0x00000005000b7c02 */ /* 0x010fe20008000f00 */
[----:B------:R-:W-:Y:S02]  /*54f0*/  IMAD.U32 R10, RZ, RZ, UR4 ;  /* 0x00000004ff0a7e24 */ /* 0x000fe4000f8e00ff */
[----:B------:R-:W-:Y:S07]  /*5500*/  LEPC R20, `(.L_x_93) ;  /* 0x000000001014794e */ /* 0x000fee0000000000 */
[----:B---3-5:R-:W-:Y:S05]  /*5510*/  CALL.ABS.NOINC R2 ;  /* 0x0000000002007343 */ /* 0x028fea0003c00000 */
.L_x_93:
[----:B------:R-:W-:Y:S01]  /*5520*/  LOP3.LUT P0, RZ, R179, 0x1b0, RZ, 0xc0, !PT ;  /* 0x000001b0b3ff7812 */ /* 0x000fe2000780c0ff */
[----:B------:R-:W-:Y:S11]  /*5530*/  BSSY.RECONVERGENT B6, `(.L_x_94) ;  /* 0x0000013000067945 */ /* 0x000ff60003800200 */
[----:B------:R-:W-:Y:S01]  /*5540*/  @!UPT UIADD3 URZ, UPT, UPT, URZ, URZ, URZ ;  /* 0x000000fffffff290 */ /* 0x000fe2000fffe0ff */
[----:B------:R-:W-:Y:S05]  /*5550*/  @!P0 BRA `(.L_x_95) ;  /* 0x0000000000408947 */ /* 0x000fea0003800000 */
        /* <DEDUP_REMOVED lines=16> */
.L_x_95:
[----:B------:R-:W-:Y:S05]  /*5660*/  BSYNC.RECONVERGENT B6 ;  /* 0x0000000000067941 */ /* 0x000fea0003800200 */
.L_x_94:
[----:B------:R-:W-:Y:S02]  /*5670*/  ISETP.NE.U32.AND P3, PT, R150, RZ, PT ;  /* 0x000000ff9600720c */ /* 0x000fe40003f65070 */
[----:B------:R-:W-:Y:S02]  /*5680*/  ISETP.NE.U32.AND P2, PT, R146, RZ, PT ;  /* 0x000000ff9200720c */ /* 0x000fe40003f45070 */
[----:B------:R-:W-:Y:S02]  /*5690*/  ISETP.NE.AND.EX P3, PT, R151, RZ, PT, P3 ;  /* 0x000000ff9700720c */ /* 0x000fe40003f65330 */
[----:B------:R-:W-:Y:S02]  /*56a0*/  PLOP3.LUT P0, PT, PT, PT, PT, 0x8, 0x80 ;  /* 0x000000000080781c */ /* 0x000fe40003f0e170 */
[----:B------:R-:W-:Y:S09]  /*56b0*/  ISETP.NE.AND.EX P2, PT, R147, RZ, PT, P2 ;  /* 0x000000ff9300720c */ /* 0x000ff20003f45320 */
[----:B------:R-:W-:Y:S05]  /*56c0*/  @!P3 BRA `(.L_x_96) ;  /* 0x00000000002cb947 */ /* 0x000fea0003800000 */
[----:B------:R-:W-:Y:S01]  /*56d0*/  ISETP.NE.U32.AND P1, PT, R148, RZ, PT ;  /* 0x000000ff9400720c */ /* 0x000fe20003f25070 */
[----:B------:R-:W-:Y:S03]  /*56e0*/  IMAD.MOV.U32 R164, RZ, RZ, 0x1 ;  /* 0x00000001ffa47424 */ /* 0x000fe600078e00ff */
[----:B------:R-:W-:Y:S11]  /*56f0*/  ISETP.NE.AND.EX P1, PT, R149, RZ, PT, P1 ;  /* 0x000000ff9500720c */ /* 0x000ff60003f25310 */
[----:B------:R-:W-:Y:S02]  /*5700*/  @!UPT UIADD3 URZ, UPT, UPT, URZ, URZ, URZ ;  /* 0x000000fffffff290 */ /* 0x000fe4000fffe0ff */
[----:B------:R-:W1:Y:S01]  /*5710*/  @P1 LDC.64 R2, c[0x0][0x888] ;  /* 0x00022200ff021b82 */ /* 0x000e620000000a00 */
[----:B------:R-:W-:Y:S04]  /*5720*/  @P1 IMAD R0, R150, UR36, RZ ;  /* 0x0000002496001c24 */ /* 0x000fe8000f8e02ff */
[----:B-1----:R-:W-:Y:S04]  /*5730*/  @P1 IMAD.WIDE R2, R0, 0x4, R2 ;  /* 0x0000000400021825 */ /* 0x002fe800078e0202 */
[----:B------:R-:W-:Y:S01]  /*5740*/  HFMA2 R0, -RZ, RZ, 0, 5.9604644775390625e-08 ;  /* 0x00000001ff007431 */ /* 0x000fe200000001ff */
[----:B-----5:R1:W5:Y:S04]  /*5750*/  @P1 LDG.E R81, desc[UR40][R2.64] ;  /* 0x0000002802511981 */ /* 0x020368000c1e1900 */
[----:B------:R-:W-:Y:S01]  /*5760*/  @!P1 PRMT R164, R0, 0x7610, R164 ;  /* 0x0000761000a49816 */ /* 0x000fe200000000a4 */
[----:B-1----:R-:W2:Y:S06]  /*5770*/  @!P1 LDC R81, c[0x0][0x880] ;  /* 0x00022000ff519b82 */ /* 0x002eac0000000800 */
.L_x_96:
[----:B------:R-:W-:Y:S05]  /*5780*/  @!P2 BRA `(.L_x_97) ;  /* 0x000000000020a947 */ /* 0x000fea0003800000 */
[----:B------:R-:W-:Y:S04]  /*5790*/  ISETP.NE.U32.AND P1, PT, R144, RZ, PT ;  /* 0x000000ff9000720c */ /* 0x000fe80003f25070 */
[----:B------:R-:W-:Y:S11]  /*57a0*/  ISETP.NE.AND.EX P1, PT, R145, RZ, PT, P1 ;  /* 0x000000ff9100720c */ /* 0x000ff60003f25310 */
[----:B------:R-:W-:Y:S02]  /*57b0*/  @!UPT UIADD3 URZ, UPT, UPT, URZ, URZ, URZ ;  /* 0x000000fffffff290 */ /* 0x000fe4000fffe0ff */
[----:B------:R-:W1:Y:S01]  /*57c0*/  @P1 LDC.64 R2, c[0x0][0x8a8] ;  /* 0x00022a00ff021b82 */ /* 0x000e620000000a00 */
[----:B------:R-:W-:Y:S04]  /*57d0*/  @P1 IMAD R0, R146, UR36, RZ ;  /* 0x0000002492001c24 */ /* 0x000fe8000f8e02ff */
[----:B-1----:R-:W-:Y:S05]  /*57e0*/  @P1 IMAD.WIDE R2, R0, 0x4, R2 ;  /* 0x0000000400021825 */ /* 0x002fea00078e0202 */
[----:B-----5:R1:W5:Y:S02]  /*57f0*/  @P1 LDG.E R78, desc[UR40][R2.64] ;  /* 0x00000028024e1981 */ /* 0x020364000c1e1900 */
[----:B-1----:R-:W3:Y:S02]  /*5800*/  @!P1 LDC R78, c[0x0][0x8a0] ;  /* 0x00022800ff4e9b82 */ /* 0x002ee40000000800 */
.L_x_97:
[----:B------:R-:W-:Y:S09]  /*5810*/  UISETP.NE.AND UP0, UPT, UR44, URZ, UPT ;  /* 0x000000ff2c00728c */ /* 0x000ff2000bf05270 */
[----:B------:R-:W-:Y:S05]  /*5820*/  BRA.U !UP0, `(.L_x_98) ;  /* 0x0000000108407547 */ /* 0x000fea000b800000 */
[----:B------:R-:W-:Y:S02]  /*5830*/  ISETP.NE.U32.AND P4, PT, R150, RZ, PT ;  /* 0x000000ff9600720c */ /* 0x000fe40003f85070 */
[----:B------:R-:W-:Y:S02]  /*5840*/  PLOP3.LUT P0, PT, PT, PT, PT, 0x80, 0x8 ;  /* 0x000000000008781c */ /* 0x000fe40003f0f070 */
[----:B------:R-:W-:Y:S11]  /*5850*/  ISETP.NE.AND.EX P4, PT, R151, RZ, PT, P4 ;  /* 0x000000ff9700720c */ /* 0x000ff60003f85340 */
[----:B------:R-:W-:Y:S02]  /*5860*/  @!UPT UIADD3 URZ, UPT, UPT, URZ, URZ, URZ ;  /* 0x000000fffffff290 */ /* 0x000fe4000fffe0ff */
[----:B------:R-:W-:Y:S01]  /*5870*/  @P4 LOP3.LUT P1, RZ, R164, 0xff, RZ, 0xc0, !PT ;  /* 0x000000ffa4ff4812 */ /* 0x000fe2000782c0ff */
[----:B------:R-:W1:Y:S03]  /*5880*/  @P4 LDC.64 R2, c[0x0][0x888] ;  /* 0x00022200ff024b82 */ /* 0x000e660000000a00 */
[----:B------:R-:W-:Y:S02]  /*5890*/  @P4 PLOP3.LUT P0, PT, P1, PT, PT, 0x80, 0x8 ;  /* 0x000000000008481c */ /* 0x000fe40000f0f070 */
[----:B--2--5:R-:W-:Y:S04]  /*58a0*/  @P4 FSETP.NEU.AND P1, PT, R81, RZ, PT ;  /* 0x000000ff5100420b */ /* 0x024fe80003f2d000 */
[----:B------:R-:W-:Y:S02]  /*58b0*/  @P4 SEL R0, RZ, 0xffffffff, P1 ;  /* 0xffffffffff004807 */ /* 0x000fe40000800000 */
[----:B-1----:R-:W-:Y:S04]  /*58c0*/  @P4 ISETP.NE.U32.AND P2, PT, R2, RZ, PT ;  /* 0x000000ff0200420c */ /* 0x002fe80003f45070 */
[----:B------:R-:W-:Y:S04]  /*58d0*/  @P4 ISETP.NE.AND.EX P2, PT, R3, RZ, PT, P2 ;  /* 0x000000ff0300420c */ /* 0x000fe80003f45320 */
[----:B------:R-:W-:Y:S02]  /*58e0*/  @!P0 SEL R0, RZ, 0xffffffff, P2 ;  /* 0xffffffffff008807 */ /* 0x000fe40001000000 */
[----:B------:R-:W-:Y:S02]  /*58f0*/  @!P4 FSETP.EQ.AND P0, PT, R81, RZ, PT ;  /* 0x000000ff5100c20b */ /* 0x000fe40003f02000 */
[----:B------:R-:W-:Y:S04]  /*5900*/  @P4 LOP3.LUT R0, R0, 0x1, RZ, 0xc0, !PT ;  /* 0x0000000100004812 */ /* 0x000fe800078ec0ff */
[----:B------:R-:W-:Y:S11]  /*5910*/  @P4 ISETP.EQ.U32.AND P0, PT, R0, 0x1, PT ;  /* 0x000000010000480c */ /* 0x000ff60003f02070 */
[----:B------:R-:W-:Y:S02]  /*5920*/  @!UPT UIADD3 URZ, UPT, UPT, URZ, URZ, URZ ;  /* 0x000000fffffff290 */ /* 0x000fe4000fffe0ff */
.L_x_98:
[----:B------:R-:W-:Y:S01]  /*5930*/  @!P0 SHF.L.U32 R0, R173, 0x1f, RZ ;  /* 0x0000001fad008819 */ /* 0x000fe200000006ff */
[----:B------:R-:W-:Y:S01]  /*5940*/  BSSY B1, `(.L_x_99) ;  /* 0x0000038000017945 */ /* 0x000fe20003800000 */
[C---:B------:R-:W-:Y:S01]  /*5950*/  LEA R156, R76.reuse, UR43, 0x3 ;  /* 0x0000002b4c9c7c11 */ /* 0x040fe2000f8e18ff */
[----:B------:R-:W-:Y:S01]  /*5960*/  IMAD R64, R76, 0x40, R79 ;  /* 0x000000404c407824 */ /* 0x000fe200078e024f */
[----:B------:R-:W1:Y:S01]  /*5970*/  @!P0 SYNCS.PHASECHK.TRANS64.TRYWAIT P1, [UR43+0x110], R0 ;  /* 0x00011000ff0085a7 */ /* 0x000e62000802112b */
[----:B------:R-:W-:Y:S02]  /*5980*/  SHF.L.U32 R5, R175, 0x1f, RZ ;  /* 0x0000001faf057819 */ /* 0x000fe400000006ff */
[----:B------:R-:W-:Y:S02]  /*5990*/  CS2R R86, SRZ ;  /* 0x0000000000567805 */ /* 0x000fe4000001ff00 */
[----:B------:R-:W-:Y:S02]  /*59a0*/  PLOP3.LUT P5, PT, PT, PT, PT, 0x8, 0x80 ;  /* 0x000000000080781c */ /* 0x000fe40003fae170 */
[----:B------:R-:W-:Y:S02]  /*59b0*/  CS2R R84, SRZ ;  /* 0x0000000000547805 */ /* 0x000fe4000001ff00 */
[----:B------:R-:W-:Y:S02]  /*59c0*/  CS2R R90, SRZ ;  /* 0x00000000005a7805 */ /* 0x000fe4000001ff00 */
[----:B------:R-:W-:Y:S02]  /*59d0*/  CS2R R88, SRZ ;  /* 0x0000000000587805 */ /* 0x000fe4000001ff00 */
[----:B------:R-:W-:Y:S02]  /*59e0*/  CS2R R98, SRZ ;  /* 0x0000000000627805 */ /* 0x000fe4000001ff00 */
[----:B------:R-:W-:Y:S02]  /*59f0*/  CS2R R96, SRZ ;  /* 0x0000000000607805 */ /* 0x000fe4000001ff00 */
[----:B------:R-:W-:Y:S02]  /*5a00*/  CS2R R94, SRZ ;  /* 0x00000000005e7805 */ /* 0x000fe4000001ff00 */
[----:B------:R-:W-:Y:S01]  /*5a10*/  CS2R R92, SRZ ;  /* 0x00000000005c7805 */ /* 0x000fe2000001ff00 */
[----:B------:R4:W2:Y:S01]  /*5a20*/  SYNCS.PHASECHK.TRANS64.TRYWAIT P4, [R156+URZ+0x150], R5 ;  /* 0x000150059c0075a7 */ /* 0x0008a200080811ff */
[----:B-1----:R-:W-:Y:S01]  /*5a30*/  @!P0 PLOP3.LUT P5, PT, P1, PT, PT, 0x8, 0x80 ;  /* 0x000000000080881c */ /* 0x002fe20000fae170 */
[----:B------:R-:W-:Y:S01]  /*5a40*/  @!UPT UIADD3 URZ, UPT, UPT, URZ, URZ, URZ ;  /* 0x000000fffffff290 */ /* 0x000fe2000fffe0ff */
[----:B----4-:R-:W-:Y:S11]  /*5a50*/  @P0 BRA `(.L_x_100) ;  /* 0x0000000000980947 */ /* 0x010ff60003800000 */
[----:B------:R-:W-:Y:S01]  /*5a60*/  ISETP.NE.U32.AND P0, PT, RZ, UR38, PT ;  /* 0x00000026ff007c0c */ /* 0x000fe2000bf05070 */
[----:B------:R-:W-:Y:S01]  /*5a70*/  BSSY B0, `(.L_x_101) ;  /* 0x0000016000007945 */ /* 0x000fe20003800000 */
[----:B--2--5:R-:W-:Y:S02]  /*5a80*/  FSETP.NEU.AND P2, PT, R81, RZ, PT ;  /* 0x000000ff5100720b */ /* 0x024fe40003f4d000 */
[----:B------:R-:W-:Y:S02]  /*5a90*/  CS2R R94, SRZ ;  /* 0x00000000005e7805 */ /* 0x000fe4000001ff00 */
[----:B------:R-:W-:Y:S02]  /*5aa0*/  ISETP.NE.AND.EX P0, PT, RZ, UR39, PT, P0 ;  /* 0x00000027ff007c0c */ /* 0x000fe4000bf05300 */
[----:B------:R-:W-:Y:S02]  /*5ab0*/  CS2R R92, SRZ ;  /* 0x00000000005c7805 */ /* 0x000fe4000001ff00 */
[----:B------:R-:W-:Y:S02]  /*5ac0*/  LOP3.LUT P1, RZ, R164, 0xff, RZ, 0xc0, !PT ;  /* 0x000000ffa4ff7812 */ /* 0x000fe4000782c0ff */
[----:B------:R-:W-:Y:S02]  /*5ad0*/  CS2R R98, SRZ ;  /* 0x0000000000627805 */ /* 0x000fe4000001ff00 */
[----:B------:R-:W-:Y:S02]  /*5ae0*/  SEL R0, RZ, 0xffffffff, P2 ;  /* 0xffffffffff007807 */ /* 0x000fe40001000000 */
[----:B------:R-:W-:Y:S02]  /*5af0*/  CS2R R96, SRZ ;  /* 0x0000000000607805 */ /* 0x000fe4000001ff00 */
[----:B------:R-:W-:Y:S02]  /*5b00*/  SEL R3, RZ, 0xffffffff, P0 ;  /* 0xffffffffff037807 */ /* 0x000fe40000000000 */
[----:B------:R-:W-:Y:S02]  /*5b10*/  CS2R R90, SRZ ;  /* 0x00000000005a7805 */ /* 0x000fe4000001ff00 */
[----:B------:R-:W-:Y:S02]  /*5b20*/  CS2R R88, SRZ ;  /* 0x0000000000587805 */ /* 0x000fe4000001ff00 */
[----:B------:R-:W-:Y:S02]  /*5b30*/  CS2R R86, SRZ ;  /* 0x0000000000567805 */ /* 0x000fe4000001ff00 */
[----:B------:R-:W-:Y:S02]  /*5b40*/  @P3 SEL R0, R3, R0, !P1 ;  /* 0x0000000003003207 */ /* 0x000fe40004800000 */
[----:B------:R-:W-:Y:S02]  /*5b50*/  CS2R R84, SRZ ;  /* 0x0000000000547805 */ /* 0x000fe4000001ff00 */
[----:B------:R-:W-:Y:S04]  /*5b60*/  LOP3.LUT R0, R0, 0x1, RZ, 0xc0, !PT ;  /* 0x0000000100007812 */ /* 0x000fe800078ec0ff */
[----:B------:R-:W-:Y:S01]  /*5b70*/  ISETP.NE.U32.AND P0, PT, R0, 0x1, PT ;  /* 0x000000010000780c */ /* 0x000fe20003f05070 */
[----:B------:R-:W-:Y:S01]  /*5b80*/  @!UPT UIADD3 URZ, UPT, UPT, URZ, URZ, URZ ;  /* 0x000000fffffff290 */ /* 0x000fe2000fffe0ff */
[----:B------:R-:W-:Y:S11]  /*5b90*/  @!P5 BRA `(.L_x_102) ;  /* 0x00000000000cd947 */ /* 0x000ff60003800000 */
[----:B------:R-:W-:Y:S04]  /*5ba0*/  SHF.L.U32 R3, R173, 0x1f, RZ ;  /* 0x0000001fad037819 */ /* 0x000fe800000006ff */
[----:B------:R-:W1:Y:S02]  /*5bb0*/  SYNCS.PHASECHK.TRANS64.TRYWAIT P1, [UR43+0x110], R3 ;  /* 0x00011003ff0075a7 */ /* 0x000e64000802112b */
[----:B-1----:R-:W-:Y:S05]  /*5bc0*/  @!P1 BRA `(.L_x_103) ;  /* 0x0000002000989947 */ /* 0x002fea0003800000 */
.L_x_102:
[----:B------:R-:W-:Y:S05]  /*5bd0*/  BSYNC B0 ;  /* 0x0000000000007941 */ /* 0x000fea0003800000 */
.L_x_101:
[----:B------:R4:W2:Y:S01]  /*5be0*/  @P0 LDS.128 R92, [R168+UR43+0x200] ;  /* 0x0002002ba85c0984 */ /* 0x0008a20008000c00 */
[----:B------:R-:W-:Y:S01]  /*5bf0*/  UIADD3 UR4, UPT, UPT, UR43, 0x118, URZ ;  /* 0x000001182b047890 */ /* 0x000fe2000fffe0ff */
[----:B------:R-:W-:Y:S02]  /*5c00*/  LOP3.LUT R173, R173, 0x1, RZ, 0x3c, !PT ;  /* 0x00000001adad7812 */ /* 0x000fe400078e3cff */
[----:B------:R4:W1:Y:S01]  /*5c10*/  @P0 LDS.128 R96, [R178+0x10] ;  /* 0x00001000b2600984 */ /* 0x0008620000000c00 */
[----:B------:R-:W-:Y:S03]  /*5c20*/  UPRMT UR4, UR37, 0x654, UR4 ;  /* 0x0000065425047896 */ /* 0x000fe60008000004 */
[----:B------:R4:W1:Y:S04]  /*5c30*/  @P0 LDS.128 R88, [R177+0x20] ;  /* 0x00002000b1580984 */ /* 0x0008680000000c00 */
[----:B------:R4:W1:Y:S01]  /*5c40*/  @P0 LDS.128 R84, [R176+0x30] ;  /* 0x00003000b0540984 */ /* 0x0008620000000c00 */
[----:B------:R-:W-:Y:S01]  /*5c50*/  @!PT LDS RZ, [RZ] ;  /* 0x00000000fffff984 */ /* 0x000fe20000000800 */
[----:B------:R-:W-:Y:S01]  /*5c60*/  @!PT LDS RZ, [RZ] ;  /* 0x00000000fffff984 */ /* 0x000fe20000000800 */
[----:B------:R-:W-:Y:S01]  /*5c70*/  @!PT LDS RZ, [RZ] ;  /* 0x00000000fffff984 */ /* 0x000fe20000000800 */
[----:B------:R-:W-:Y:S01]  /*5c80*/  @!PT LDS RZ, [RZ] ;  /* 0x00000000fffff984 */ /* 0x000fe20000000800 */
[----:B------:R5:W-:Y:S06]  /*5c90*/  MEMBAR.ALL.CTA ;  /* 0x0000000000007992 */ /* 0x000bec0000008000 */
[----:B-----5:R-:W5:Y:S02]  /*5ca0*/  FENCE.VIEW.ASYNC.S ;  /* 0x00000000000073c6 */ /* 0x020f640000000000 */
[----:B-----5:R-:W-:Y:S01]  /*5cb0*/  SYNCS.ARRIVE.TRANS64.RED.A1T0 RZ, [UR4], RZ ;  /* 0x000000ffffff79a7 */ /* 0x020fe20008100404 */
.L_x_100:
[----:B------:R-:W-:Y:S05]  /*5cc0*/  BSYNC B1 ;  /* 0x0000000000017941 */ /* 0x000fea0003800000 */
.L_x_99:
[----:B-1----:R-:W-:Y:S04]  /*5cd0*/  SHF.R.U32.HI R0, RZ, 0x15, R64 ;  /* 0x00000015ff007819 */ /* 0x002fe80000011640 */
[----:B------:R-:W-:Y:S01]  /*5ce0*/  LOP3.LUT P0, RZ, R0, 0x3, R169, 0x48, !PT ;  /* 0x0000000300ff7812 */ /* 0x000fe200078048a9 */
[----:B------:R-:W-:Y:S01]  /*5cf0*/  @!UPT UIADD3 URZ, UPT, UPT, URZ, URZ, URZ ;  /* 0x000000fffffff290 */ /* 0x000fe2000fffe0ff */
[----:B--2---:R-:W-:Y:S11]  /*5d00*/  @P4 BRA `(.L_x_104) ;  /* 0x0000000000084947 */ /* 0x004ff60003800000 */
[----:B------:R-:W1:Y:S02]  /*5d10*/  SYNCS.PHASECHK.TRANS64.TRYWAIT P1, [R156+URZ+0x150], R5 ;  /* 0x000150059c0075a7 */ /* 0x000e6400080211ff */
[----:B-1----:R-:W-:Y:S05]  /*5d20*/  @!P1 BRA `(.L_x_105) ;  /* 0x0000002000589947 */ /* 0x002fea0003800000 */
.L_x_104:
        /* <DEDUP_REMOVED lines=17> */
.L_x_106:
[----:B------:R-:W-:Y:S01]  /*5e40*/  LOP3.LUT P0, RZ, R166, 0x60, RZ, 0xc0, !PT ;  /* 0x00000060a6ff7812 */ /* 0x000fe2000780c0ff */
[----:B------:R-:W-:Y:S05]  /*5e50*/  WARPSYNC.ALL ;  /* 0x0000000000007948 */ /* 0x000fea0003800000 */
[----:B------:R-:W-:Y:S01]  /*5e60*/  R2UR UR4, R64 ;  /* 0x00000000400472ca */ /* 0x000fe200000e0000 */
[----:B------:R-:W-:Y:S01]  /*5e70*/  BSSY.RECONVERGENT B0, `(.L_x_107) ;  /* 0x0000121000007945 */ /* 0x000fe20003800200 */
[-C--:B------:R-:W-:Y:S02]  /*5e80*/  F2FP.F16.E4M3.UNPACK_B R82, R92.reuse ;  /* 0x0000005cff52723e */ /* 0x080fe400020006ff */
[----:B------:R-:W-:Y:S02]  /*5e90*/  F2FP.F16.E4M3.UNPACK_B R109, R92.H1 ;  /* 0x0000005cff6d723e */ /* 0x000fe400030006ff */
[-C--:B------:R-:W-:Y:S01]  /*5ea0*/  F2FP.F16.E4M3.UNPACK_B R107, R93.reuse ;  /* 0x0000005dff6b723e */ /* 0x080fe200020006ff */
[--C-:B------:R-:W-:Y:S01]  /*5eb0*/  HADD2.F32 R80, -RZ, R82.reuse.H0_H0 ;  /* 0x20000052ff507230 */ /* 0x100fe20000004100 */
[----:B------:R-:W-:Y:S01]  /*5ec0*/  F2FP.F16.E4M3.UNPACK_B R105, R93.H1 ;  /* 0x0000005dff69723e */ /* 0x000fe200030006ff */
[----:B------:R-:W-:Y:S01]  /*5ed0*/  HADD2.F32 R82, -RZ, R82.H1_H1 ;  /* 0x30000052ff527230 */ /* 0x000fe20000004100 */
[-C--:B------:R-:W-:Y:S01]  /*5ee0*/  F2FP.F16.E4M3.UNPACK_B R130, R84.reuse ;  /* 0x00000054ff82723e */ /* 0x080fe200020006ff */
[--C-:B------:R-:W-:Y:S01]  /*5ef0*/  HADD2.F32 R83, -RZ, R109.reuse.H0_H0 ;  /* 0x2000006dff537230 */ /* 0x100fe20000004100 */
[----:B------:R-:W-:Y:S01]  /*5f00*/  F2FP.F16.E4M3.UNPACK_B R132, R84.H1 ;  /* 0x00000054ff84723e */ /* 0x000fe200030006ff */
[----:B-1----:R-:W3:Y:S01]  /*5f10*/  LDTM.x64 R4, tmem[UR4] ;  /* 0x00000004000479ee */ /* 0x002ee20008340000 */
[----:B------:R-:W-:Y:S01]  /*5f20*/  NOP ;  /* 0x0000000000007918 */ /* 0x000fe20000000000 */
[----:B------:R-:W-:Y:S01]  /*5f30*/  R2UR UR5, R156 ;  /* 0x000000009c0572ca */ /* 0x000fe200000e0000 */
[--C-:B------:R-:W-:Y:S01]  /*5f40*/  HADD2.F32 R129, -RZ, R130.reuse.H0_H0 ;  /* 0x20000082ff817230 */ /* 0x100fe20000004100 */
[----:B------:R-:W-:Y:S01]  /*5f50*/  F2FP.F16.E4M3.UNPACK_B R93, R94 ;  /* 0x0000005eff5d723e */ /* 0x000fe200020006ff */
[----:B------:R-:W-:Y:S01]  /*5f60*/  HADD2.F32 R130, -RZ, R130.H1_H1 ;  /* 0x30000082ff827230 */ /* 0x000fe20000004100 */
[-C--:B------:R-:W-:Y:S01]  /*5f70*/  F2FP.F16.E4M3.UNPACK_B R134, R85.reuse ;  /* 0x00000055ff86723e */ /* 0x080fe200020006ff */
[----:B------:R-:W-:Y:S01]  /*5f80*/  HADD2.F32 R84, -RZ, R109.H1_H1 ;  /* 0x3000006dff547230 */ /* 0x000fe20000004100 */
[----:B------:R-:W-:Y:S01]  /*5f90*/  F2FP.F16.E4M3.UNPACK_B R136, R85.H1 ;  /* 0x00000055ff88723e */ /* 0x000fe200030006ff */
[--C-:B------:R-:W-:Y:S01]  /*5fa0*/  HADD2.F32 R85, -RZ, R107.reuse.H0_H0 ;  /* 0x2000006bff557230 */ /* 0x100fe20000004100 */
[-C--:B------:R-:W-:Y:S01]  /*5fb0*/  F2FP.F16.E4M3.UNPACK_B R138, R86.reuse ;  /* 0x00000056ff8a723e */ /* 0x080fe200020006ff */
[--C-:B------:R-:W-:Y:S01]  /*5fc0*/  HADD2.F32 R133, -RZ, R134.reuse.H0_H0 ;  /* 0x20000086ff857230 */ /* 0x100fe20000004100 */
[----:B------:R-:W-:Y:S01]  /*5fd0*/  F2FP.F16.E4M3.UNPACK_B R140, R86.H1 ;  /* 0x00000056ff8c723e */ /* 0x000fe200030006ff */
[----:B------:R-:W-:Y:S01]  /*5fe0*/  HADD2.F32 R86, -RZ, R107.H1_H1 ;  /* 0x3000006bff567230 */ /* 0x000fe20000004100 */
[----:B------:R-:W-:Y:S01]  /*5ff0*/  F2FP.F16.E4M3.UNPACK_B R142, R87 ;  /* 0x00000057ff8e723e */ /* 0x000fe200020006ff */
[----:B------:R-:W-:Y:S01]  /*6000*/  UIADD3 UR5, UPT, UPT, UR5, 0x170, URZ ;  /* 0x0000017005057890 */ /* 0x000fe2000fffe0ff */
[----:B------:R-:W-:Y:S01]  /*6010*/  HADD2.F32 R134, -RZ, R134.H1_H1 ;  /* 0x30000086ff867230 */ /* 0x000fe20000004100 */
[----:B------:R-:W-:Y:S01]  /*6020*/  F2FP.F16.E4M3.UNPACK_B R114, R88 ;  /* 0x00000058ff72723e */ /* 0x000fe200020006ff */
[--C-:B------:R-:W-:Y:S01]  /*6030*/  HADD2.F32 R137, -RZ, R138.reuse.H0_H0 ;  /* 0x2000008aff897230 */ /* 0x100fe20000004100 */
[----:B------:R-:W-:Y:S01]  /*6040*/  UPRMT UR5, UR37, 0x654, UR5 ;  /* 0x0000065425057896 */ /* 0x000fe20008000005 */
[----:B------:R-:W-:Y:S01]  /*6050*/  HADD2.F32 R138, -RZ, R138.H1_H1 ;  /* 0x3000008aff8a7230 */ /* 0x000fe20000004100 */
[-C--:B------:R-:W-:Y:S01]  /*6060*/  F2FP.F16.E4M3.UNPACK_B R118, R89.reuse ;  /* 0x00000059ff76723e */ /* 0x080fe200020006ff */
[--C-:B------:R-:W-:Y:S01]  /*6070*/  HADD2.F32 R113, -RZ, R114.reuse.H0_H0 ;  /* 0x20000072ff717230 */ /* 0x100fe20000004100 */
[----:B------:R-:W-:Y:S01]  /*6080*/  F2FP.F16.E4M3.UNPACK_B R120, R89.H1 ;  /* 0x00000059ff78723e */ /* 0x000fe200030006ff */
[C---:B---3-5:R-:W-:Y:S01]  /*6090*/  FMUL R4, R78.reuse, R4 ;  /* 0x000000044e047220 */ /* 0x068fe20000400000 */
[C---:B------:R-:W-:Y:S01]  /*60a0*/  FMUL R5, R78.reuse, R5 ;  /* 0x000000054e057220 */ /* 0x040fe20000400000 */
[C---:B------:R-:W-:Y:S01]  /*60b0*/  FMUL R8, R78.reuse, R8 ;  /* 0x000000084e087220 */ /* 0x040fe20000400000 */
[C---:B------:R-:W-:Y:S01]  /*60c0*/  FMUL R9, R78.reuse, R9 ;  /* 0x000000094e097220 */ /* 0x040fe20000400000 */
[----:B------:R-:W-:Y:S01]  /*60d0*/  SYNCS.ARRIVE.TRANS64.RED.A1T0 RZ, [UR5], RZ ;  /* 0x000000ffffff79a7 */ /* 0x000fe20008100405 */
[C---:B------:R-:W-:Y:S01]  /*60e0*/  FFMA R4, R81.reuse, R80, R4 ;  /* 0x0000005051047223 */ /* 0x040fe20000000004 */
[C---:B------:R-:W-:Y:S01]  /*60f0*/  FFMA R5, R81.reuse, R82, R5 ;  /* 0x0000005251057223 */ /* 0x040fe20000000005 */
[----:B------:R-:W-:Y:S02]  /*6100*/  HADD2.F32 R89, -RZ, R93.H0_H0 ;  /* 0x2000005dff597230 */ /* 0x000fe40000004100 */
[C---:B------:R-:W-:Y:S01]  /*6110*/  FMUL R12, R78.reuse, R12 ;  /* 0x0000000c4e0c7220 */ /* 0x040fe20000400000 */
        /* <DEDUP_REMOVED lines=11> */
[----:B------:R-:W-:Y:S02]  /*61d0*/  HADD2.F32 R114, -RZ, R114.H1_H1 ;  /* 0x30000072ff727230 */ /* 0x000fe40000004100 */
[C---:B------:R-:W-:Y:S01]  /*61e0*/  FMUL R32, R78.reuse, R36 ;  /* 0x000000244e207220 */ /* 0x040fe20000400000 */
[C---:B------:R-:W-:Y:S01]  /*61f0*/  FMUL R33, R78.reuse, R37 ;  /* 0x000000254e217220 */ /* 0x040fe20000400000 */
[--C-:B------:R-:W-:Y:S02]  /*6200*/  HADD2.F32 R117, -RZ, R118.reuse.H0_H0 ;  /* 0x20000076ff757230 */ /* 0x100fe40000004100 */
[C---:B------:R-:W-:Y:S01]  /*6210*/  FMUL R36, R78.reuse, R40 ;  /* 0x000000284e247220 */ /* 0x040fe20000400000 */
[----:B------:R-:W-:Y:S02]  /*6220*/  HADD2.F32 R118, -RZ, R118.H1_H1 ;  /* 0x30000076ff767230 */ /* 0x000fe40000004100 */
        /* <DEDUP_REMOVED lines=8> */
[----:B------:R-:W-:Y:S01]  /*62b0*/  F2FP.F16.E4M3.UNPACK_B R92, R94.H1 ;  /* 0x0000005eff5c723e */ /* 0x000fe200030006ff */
[C---:B------:R-:W-:Y:S01]  /*62c0*/  FMUL R53, R78.reuse, R57 ;  /* 0x000000394e357220 */ /* 0x040fe20000400000 */
[C---:B------:R-:W-:Y:S01]  /*62d0*/  FMUL R56, R78.reuse, R60 ;  /* 0x0000003c4e387220 */ /* 0x040fe20000400000 */
[----:B------:R-:W-:Y:S01]  /*62e0*/  F2FP.F16.E4M3.UNPACK_B R141, R87.H1 ;  /* 0x00000057ff8d723e */ /* 0x000fe200030006ff */
[C---:B------:R-:W-:Y:S01]  /*62f0*/  FMUL R57, R78.reuse, R61 ;  /* 0x0000003d4e397220 */ /* 0x040fe20000400000 */
[----:B------:R-:W-:Y:S02]  /*6300*/  HADD2.F32 R80, -RZ, R142.H1_H1 ;  /* 0x3000008eff507230 */ /* 0x000fe40000004100 */
[C---:B------:R-:W-:Y:S01]  /*6310*/  FMUL R60, R78.reuse, R64 ;  /* 0x000000404e3c7220 */ /* 0x040fe20000400000 */
[----:B------:R-:W-:Y:S01]  /*6320*/  F2FP.F16.E4M3.UNPACK_B R116, R88.H1 ;  /* 0x00000058ff74723e */ /* 0x000fe200030006ff */
[C---:B------:R-:W-:Y:S01]  /*6330*/  FMUL R61, R78.reuse, R65 ;  /* 0x000000414e3d7220 */ /* 0x040fe20000400000 */
[C---:B------:R-:W-:Y:S01]  /*6340*/  FMUL R6, R78.reuse, R6 ;  /* 0x000000064e067220 */ /* 0x040fe20000400000 */
[----:B------:R-:W-:Y:S01]  /*6350*/  F2FP.F16.E4M3.UNPACK_B R94, R95 ;  /* 0x0000005fff5e723e */ /* 0x000fe200020006ff */
[C---:B------:R-:W-:Y:S01]  /*6360*/  FMUL R7, R78.reuse, R7 ;  /* 0x000000074e077220 */ /* 0x040fe20000400000 */
[--C-:B------:R-:W-:Y:S02]  /*6370*/  HADD2.F32 R87, -RZ, R105.reuse.H0_H0 ;  /* 0x20000069ff577230 */ /* 0x100fe40000004100 */
[C---:B------:R-:W-:Y:S01]  /*6380*/  FFMA R6, R81.reuse, R83, R6 ;  /* 0x0000005351067223 */ /* 0x040fe20000000006 */
[----:B------:R-:W-:Y:S01]  /*6390*/  F2FP.F16.E4M3.UNPACK_B R122, R90 ;  /* 0x0000005aff7a723e */ /* 0x000fe200020006ff */
[C---:B------:R-:W-:Y:S01]  /*63a0*/  FFMA R7, R81.reuse, R84, R7 ;  /* 0x0000005451077223 */ /* 0x040fe20000000007 */
[C---:B------:R-:W-:Y:S01]  /*63b0*/  FFMA R8, R81.reuse, R85, R8 ;  /* 0x0000005551087223 */ /* 0x040fe20000000008 */
[----:B------:R-:W-:Y:S01]  /*63c0*/  F2FP.F16.E4M3.UNPACK_B R124, R90.H1 ;  /* 0x0000005aff7c723e */ /* 0x000fe200030006ff */
[----:B------:R-:W-:Y:S02]  /*63d0*/  HADD2.F32 R88, -RZ, R105.H1_H1 ;  /* 0x30000069ff587230 */ /* 0x000fe40000004100 */
[----:B------:R-:W-:Y:S01]  /*63e0*/  FFMA R9, R81, R86, R9 ;  /* 0x0000005651097223 */ /* 0x000fe20000000009 */
[----:B------:R-:W-:Y:S01]  /*63f0*/  F2FP.SATFINITE.RELU.E4M3.F32.PACK_AB_MERGE_C R156, R7, R6, RZ ;  /* 0x00000006079c723e */ /* 0x000fe200048078ff */
[----:B------:R-:W-:Y:S02]  /*6400*/  HADD2.F32 R90, -RZ, R93.H1_H1 ;  /* 0x3000005dff5a7230 */ /* 0x000fe40000004100 */
[C---:B------:R-:W-:Y:S01]  /*6410*/  FMUL R10, R78.reuse, R10 ;  /* 0x0000000a4e0a7220 */ /* 0x040fe20000400000 */
[--C-:B------:R-:W-:Y:S01]  /*6420*/  HADD2.F32 R93, -RZ, R94.reuse.H0_H0 ;  /* 0x2000005eff5d7230 */ /* 0x100fe20000004100 */
[----:B------:R-:W-:Y:S01]  /*6430*/  F2FP.SATFINITE.RELU.E4M3.F32.PACK_AB_MERGE_C R156, R5, R4, R156 ;  /* 0x00000004059c723e */ /* 0x000fe2000480789c */
[----:B------:R-:W-:Y:S02]  /*6440*/  HADD2.F32 R94, -RZ, R94.H1_H1 ;  /* 0x3000005eff5e7230 */ /* 0x000fe40000004100 */
[C---:B------:R-:W-:Y:S01]  /*6450*/  FFMA R10, R81.reuse, R87, R10 ;  /* 0x00000057510a7223 */ /* 0x040fe2000000000a */
[--C-:B------:R-:W-:Y:S02]  /*6460*/  HADD2.F32 R121, -RZ, R122.reuse.H0_H0 ;  /* 0x2000007aff797230 */ /* 0x100fe40000004100 */
[C---:B------:R-:W-:Y:S01]  /*6470*/  FMUL R11, R78.reuse, R11 ;  /* 0x0000000b4e0b7220 */ /* 0x040fe20000400000 */
[----:B------:R-:W-:Y:S01]  /*6480*/  F2FP.F16.E4M3.UNPACK_B R126, R91 ;  /* 0x0000005bff7e723e */ /* 0x000fe200020006ff */
[----:B------:R-:W-:Y:S01]  /*6490*/  HADD2.F32 R122, -RZ, R122.H1_H1 ;  /* 0x3000007aff7a7230 */ /* 0x000fe20000004100 */
[----:B------:R-:W-:Y:S01]  /*64a0*/  F2FP.F16.E4M3.UNPACK_B R103, R95.H1 ;  /* 0x0000005fff67723e */ /* 0x000fe200030006ff */
[C---:B------:R-:W-:Y:S01]  /*64b0*/  FFMA R11, R81.reuse, R88, R11 ;  /* 0x00000058510b7223 */ /* 0x040fe2000000000b */
[----:B------:R-:W-:Y:S01]  /*64c0*/  F2FP.F16.E4M3.UNPACK_B R128, R91.H1 ;  /* 0x0000005bff80723e */ /* 0x000fe200030006ff */
[----:B------:R-:W-:Y:S02]  /*64d0*/  HADD2.F32 R91, -RZ, R92.H0_H0 ;  /* 0x2000005cff5b7230 */ /* 0x000fe40000004100 */
[C---:B------:R-:W-:Y:S01]  /*64e0*/  FFMA R12, R81.reuse, R89, R12 ;  /* 0x00000059510c7223 */ /* 0x040fe2000000000c */
[----:B------:R-:W-:Y:S01]  /*64f0*/  FFMA R13, R81, R90, R13 ;  /* 0x0000005a510d7223 */ /* 0x000fe2000000000d */
[----:B------:R-:W-:Y:S01]  /*6500*/  F2FP.SATFINITE.RELU.E4M3.F32.PACK_AB_MERGE_C R157, R11, R10, RZ ;  /* 0x0000000a0b9d723e */ /* 0x000fe200048078ff */
[--C-:B------:R-:W-:Y:S01]  /*6510*/  HADD2.F32 R125, -RZ, R126.reuse.H0_H0 ;  /* 0x2000007eff7d7230 */ /* 0x100fe20000004100 */
[----:B------:R-:W-:Y:S01]  /*6520*/  F2FP.F16.E4M3.UNPACK_B R101, R96 ;  /* 0x00000060ff65723e */ /* 0x000fe200020006ff */
[----:B------:R-:W-:Y:S01]  /*6530*/  HADD2.F32 R126, -RZ, R126.H1_H1 ;  /* 0x3000007eff7e7230 */ /* 0x000fe20000004100 */
[----:B------:R-:W-:Y:S01]  /*6540*/  F2FP.SATFINITE.RELU.E4M3.F32.PACK_AB_MERGE_C R157, R9, R8, R157 ;  /* 0x00000008099d723e */ /* 0x000fe2000480789d */
[----:B------:R-:W-:Y:S02]  /*6550*/  HADD2.F32 R83, -RZ, R142.H0_H0 ;  /* 0x2000008eff537230 */ /* 0x000fe40000004100 */
[C---:B------:R-:W-:Y:S01]  /*6560*/  FMUL R14, R78.reuse, R14 ;  /* 0x0000000e4e0e7220 */ /* 0x040fe20000400000 */
[----:B------:R-:W-:Y:S02]  /*6570*/  HADD2.F32 R92, -RZ, R92.H1_H1 ;  /* 0x3000005cff5c7230 */ /* 0x000fe40000004100 */
[C---:B------:R-:W-:Y:S01]  /*6580*/  FMUL R15, R78.reuse, R15 ;  /* 0x0000000f4e0f7220 */ /* 0x040fe20000400000 */
[----:B------:R-:W-:Y:S01]  /*6590*/  F2FP.F16.E4M3.UNPACK_B R100, R96.H1 ;  /* 0x00000060ff64723e */ /* 0x000fe200030006ff */
[--C-:B------:R-:W-:Y:S02]  /*65a0*/  HADD2.F32 R95, -RZ, R103.reuse.H0_H0 ;  /* 0x20000067ff5f7230 */ /* 0x100fe40000004100 */
[C---:B------:R-:W-:Y:S01]  /*65b0*/  FFMA R14, R81.reuse, R91, R14 ;  /* 0x0000005b510e7223 */ /* 0x040fe2000000000e */
[C---:B------:R-:W-:Y:S01]  /*65c0*/  FFMA R15, R81.reuse, R92, R15 ;  /* 0x0000005c510f7223 */ /* 0x040fe2000000000f */
[C---:B------:R-:W-:Y:S01]  /*65d0*/  FFMA R16, R81.reuse, R93, R16 ;  /* 0x0000005d51107223 */ /* 0x040fe20000000010 */
[----:B------:R-:W-:Y:S01]  /*65e0*/  FFMA R17, R81, R94, R17 ;  /* 0x0000005e51117223 */ /* 0x000fe20000000011 */
[-C--:B------:R-:W-:Y:S01]  /*65f0*/  F2FP.F16.E4M3.UNPACK_B R102, R97.reuse ;  /* 0x00000061ff66723e */ /* 0x080fe200020006ff */
[----:B------:R-:W-:Y:S01]  /*6600*/  HADD2.F32 R96, -RZ, R103.H1_H1 ;  /* 0x30000067ff607230 */ /* 0x000fe20000004100 */
[----:B------:R-:W-:Y:S01]  /*6610*/  F2FP.SATFINITE.RELU.E4M3.F32.PACK_AB_MERGE_C R158, R15, R14, RZ ;  /* 0x0000000e0f9e723e */ /* 0x000fe200048078ff */
[C---:B------:R-:W-:Y:S01]  /*6620*/  FMUL R18, R78.reuse, R18 ;  /* 0x000000124e127220 */ /* 0x040fe20000400000 */
[----:B------:R-:W-:Y:S01]  /*6630*/  F2FP.F16.E4M3.UNPACK_B R104, R97.H1 ;  /* 0x00000061ff68723e */ /* 0x000fe200030006ff */
[--C-:B------:R-:W-:Y:S01]  /*6640*/  HADD2.F32 R97, -RZ, R101.reuse.H0_H0 ;  /* 0x20000065ff617230 */ /* 0x100fe20000004100 */
[----:B------:R-:W-:Y:S01]  /*6650*/  F2FP.SATFINITE.RELU.E4M3.F32.PACK_AB_MERGE_C R158, R13, R12, R158 ;  /* 0x0000000c0d9e723e */ /* 0x000fe2000480789e */
[C---:B------:R-:W-:Y:S01]  /*6660*/  FFMA R18, R81.reuse, R95, R18 ;  /* 0x0000005f51127223 */ /* 0x040fe20000000012 */
[----:B------:R-:W-:Y:S01]  /*6670*/  F2FP.F16.E4M3.UNPACK_B R110, R99 ;  /* 0x00000063ff6e723e */ /* 0x000fe200020006ff */
[C---:B------:R-:W-:Y:S01]  /*6680*/  FMUL R19, R78.reuse, R19 ;  /* 0x000000134e137220 */ /* 0x040fe20000400000 */
[----:B------:R-:W-:Y:S01]  /*6690*/  F2FP.F16.E4M3.UNPACK_B R112, R99.H1 ;  /* 0x00000063ff70723e */ /* 0x000fe200030006ff */
[----:B------:R-:W-:Y:S01]  /*66a0*/  HADD2.F32 R99, -RZ, R101.H1_H1 ;  /* 0x30000065ff637230 */ /* 0x000fe20000004100 */
[-C--:B------:R-:W-:Y:S01]  /*66b0*/  F2FP.F16.E4M3.UNPACK_B R106, R98.reuse ;  /* 0x00000062ff6a723e */ /* 0x080fe200020006ff */
[----:B------:R-:W-:Y:S01]  /*66c0*/  HADD2.F32 R101, -RZ, R102.H0_H0 ;  /* 0x20000066ff657230 */ /* 0x000fe20000004100 */
[----:B------:R-:W-:Y:S01]  /*66d0*/  F2FP.F16.E4M3.UNPACK_B R108, R98.H1 ;  /* 0x00000062ff6c723e */ /* 0x000fe200030006ff */
[----:B------:R-:W-:Y:S02]  /*66e0*/  HADD2.F32 R98, -RZ, R100.H0_H0 ;  /* 0x20000064ff627230 */ /* 0x000fe40000004100 */
[C---:B------:R-:W-:Y:S01]  /*66f0*/  FFMA R19, R81.reuse, R96, R19 ;  /* 0x0000006051137223 */ /* 0x040fe20000000013 */
[C---:B------:R-:W-:Y:S01]  /*6700*/  FFMA R0, R81.reuse, R97, R0 ;  /* 0x0000006151007223 */ /* 0x040fe20000000000 */
[----:B------:R-:W-:Y:S01]  /*6710*/  FFMA R2, R81, R99, R2 ;  /* 0x0000006351027223 */ /* 0x000fe20000000002 */
[----:B------:R-:W-:Y:S02]  /*6720*/  HADD2.F32 R102, -RZ, R102.H1_H1 ;  /* 0x30000066ff667230 */ /* 0x000fe40000004100 */
[C---:B------:R-:W-:Y:S01]  /*6730*/  FMUL R3, R78.reuse, R22 ;  /* 0x000000164e037220 */ /* 0x040fe20000400000 */
[----:B------:R-:W-:Y:S01]  /*6740*/  HADD2.F32 R100, -RZ, R100.H1_H1 ;  /* 0x30000064ff647230 */ /* 0x000fe20000004100 */
[----:B------:R-:W-:Y:S01]  /*6750*/  F2FP.SATFINITE.RELU.E4M3.F32.PACK_AB_MERGE_C R159, R19, R18, RZ ;  /* 0x00000012139f723e */ /* 0x000fe200048078ff */
[--C-:B------:R-:W-:Y:S02]  /*6760*/  HADD2.F32 R105, -RZ, R106.reuse.H0_H0 ;  /* 0x2000006aff697230 */ /* 0x100fe40000004100 */
[----:B------:R-:W-:Y:S01]  /*6770*/  FFMA R3, R81, R98, R3 ;  /* 0x0000006251037223 */ /* 0x000fe20000000003 */
[----:B------:R-:W-:Y:S01]  /*6780*/  HADD2.F32 R106, -RZ, R106.H1_H1 ;  /* 0x3000006aff6a7230 */ /* 0x000fe20000004100 */
[----:B------:R-:W-:Y:S01]  /*6790*/  F2FP.SATFINITE.RELU.E4M3.F32.PACK_AB_MERGE_C R159, R17, R16, R159 ;  /* 0x00000010119f723e */ /* 0x000fe2000480789f */
[----:B------:R-:W-:Y:S02]  /*67a0*/  HADD2.F32 R109, -RZ, R110.H0_H0 ;  /* 0x2000006eff6d7230 */ /* 0x000fe40000004100 */
[C---:B------:R-:W-:Y:S01]  /*67b0*/  FMUL R23, R78.reuse, R23 ;  /* 0x000000174e177220 */ /* 0x040fe20000400000 */
[--C-:B------:R-:W-:Y:S02]  /*67c0*/  HADD2.F32 R103, -RZ, R104.reuse.H0_H0 ;  /* 0x20000068ff677230 */ /* 0x100fe40000004100 */
[C---:B------:R-:W-:Y:S01]  /*67d0*/  FMUL R22, R78.reuse, R26 ;  /* 0x0000001a4e167220 */ /* 0x040fe20000400000 */
[----:B------:R-:W-:Y:S01]  /*67e0*/  HADD2.F32 R104, -RZ, R104.H1_H1 ;  /* 0x30000068ff687230 */ /* 0x000fe20000004100 */
[----:B------:R1:W-:Y:S01]  /*67f0*/  STS.128 [R168+UR43+0x2200], R156 ;  /* 0x0022009ca8007988 */ /* 0x0003e20008000c2b */
[C---:B------:R-:W-:Y:S01]  /*6800*/  FFMA R23, R81.reuse, R100, R23 ;  /* 0x0000006451177223 */ /* 0x040fe20000000017 */
[C---:B------:R-:W-:Y:S01]  /*6810*/  FFMA R20, R81.reuse, R101, R20 ;  /* 0x0000006551147223 */ /* 0x040fe20000000014 */
[C---:B------:R-:W-:Y:S01]  /*6820*/  FFMA R21, R81.reuse, R102, R21 ;  /* 0x0000006651157223 */ /* 0x040fe20000000015 */
[----:B------:R-:W-:Y:S01]  /*6830*/  FFMA R22, R81, R103, R22 ;  /* 0x0000006751167223 */ /* 0x000fe20000000016 */
[----:B------:R-:W-:Y:S01]  /*6840*/  HADD2.F32 R110, -RZ, R110.H1_H1 ;  /* 0x3000006eff6e7230 */ /* 0x000fe20000004100 */
[----:B------:R-:W-:Y:S01]  /*6850*/  F2FP.SATFINITE.RELU.E4M3.F32.PACK_AB_MERGE_C R161, R23, R3, RZ ;  /* 0x0000000317a1723e */ /* 0x000fe200048078ff */
[C---:B------:R-:W-:Y:S01]  /*6860*/  FMUL R27, R78.reuse, R27 ;  /* 0x0000001b4e1b7220 */ /* 0x040fe20000400000 */
[--C-:B------:R-:W-:Y:S02]  /*6870*/  HADD2.F32 R107, -RZ, R108.reuse.H0_H0 ;  /* 0x2000006cff6b7230 */ /* 0x100fe40000004100 */
[----:B------:R-:W-:Y:S01]  /*6880*/  FMUL R26, R78, R30 ;  /* 0x0000001e4e1a7220 */ /* 0x000fe20000400000 */
[----:B------:R-:W-:Y:S01]  /*6890*/  HADD2.F32 R108, -RZ, R108.H1_H1 ;  /* 0x3000006cff6c7230 */ /* 0x000fe20000004100 */
[----:B------:R-:W-:Y:S01]  /*68a0*/  F2FP.SATFINITE.RELU.E4M3.F32.PACK_AB_MERGE_C R160, R2, R0, R161 ;  /* 0x0000000002a0723e */ /* 0x000fe200048078a1 */
[C---:B------:R-:W-:Y:S01]  /*68b0*/  FFMA R27, R81.reuse, R104, R27 ;  /* 0x00000068511b7223 */ /* 0x040fe2000000001b */
[C---:B------:R-:W-:Y:S01]  /*68c0*/  FFMA R24, R81.reuse, R105, R24 ;  /* 0x0000006951187223 */ /* 0x040fe20000000018 */
[C---:B------:R-:W-:Y:S01]  /*68d0*/  FFMA R25, R81.reuse, R106, R25 ;  /* 0x0000006a51197223 */ /* 0x040fe20000000019 */
[----:B------:R-:W-:Y:S01]  /*68e0*/  FFMA R26, R81, R107, R26 ;  /* 0x0000006b511a7223 */ /* 0x000fe2000000001a */
[C---:B------:R-:W-:Y:S01]  /*68f0*/  FMUL R31, R78.reuse, R31 ;  /* 0x0000001f4e1f7220 */ /* 0x040fe20000400000 */
[--C-:B------:R-:W-:Y:S01]  /*6900*/  HADD2.F32 R111, -RZ, R112.reuse.H0_H0 ;  /* 0x20000070ff6f7230 */ /* 0x100fe20000004100 */
[----:B------:R-:W-:Y:S01]  /*6910*/  F2FP.SATFINITE.RELU.E4M3.F32.PACK_AB_MERGE_C R162, R27, R22, RZ ;  /* 0x000000161ba2723e */ /* 0x000fe200048078ff */
[----:B------:R-:W-:Y:S02]  /*6920*/  HADD2.F32 R112, -RZ, R112.H1_H1 ;  /* 0x30000070ff707230 */ /* 0x000fe40000004100 */
[C---:B------:R-:W-:Y:S01]  /*6930*/  FFMA R31, R81.reuse, R108, R31 ;  /* 0x0000006c511f7223 */ /* 0x040fe2000000001f */
[----:B------:R-:W-:Y:S01]  /*6940*/  FFMA R28, R81, R109, R28 ;  /* 0x0000006d511c7223 */ /* 0x000fe2000000001c */
[----:B------:R-:W-:Y:S01]  /*6950*/  F2FP.SATFINITE.RELU.E4M3.F32.PACK_AB_MERGE_C R161, R21, R20, R162 ;  /* 0x0000001415a1723e */ /* 0x000fe200048078a2 */
[----:B------:R-:W-:Y:S01]  /*6960*/  FFMA R29, R81, R110, R29 ;  /* 0x0000006e511d7223 */ /* 0x000fe2000000001d */
[C---:B------:R-:W-:Y:S01]  /*6970*/  FMUL R30, R78.reuse, R34 ;  /* 0x000000224e1e7220 */ /* 0x040fe20000400000 */
[----:B------:R-:W-:Y:S01]  /*6980*/  F2FP.SATFINITE.RELU.E4M3.F32.PACK_AB_MERGE_C R163, R31, R26, RZ ;  /* 0x0000001a1fa3723e */ /* 0x000fe200048078ff */
[C---:B------:R-:W-:Y:S01]  /*6990*/  FMUL R35, R78.reuse, R35 ;  /* 0x000000234e237220 */ /* 0x040fe20000400000 */
[--C-:B------:R-:W-:Y:S02]  /*69a0*/  HADD2.F32 R115, -RZ, R116.reuse.H0_H0 ;  /* 0x20000074ff737230 */ /* 0x100fe40000004100 */
[----:B------:R-:W-:Y:S01]  /*69b0*/  FFMA R30, R81, R111, R30 ;  /* 0x0000006f511e7223 */ /* 0x000fe2000000001e */
[----:B------:R-:W-:Y:S01]  /*69c0*/  F2FP.SATFINITE.RELU.E4M3.F32.PACK_AB_MERGE_C R162, R25, R24, R163 ;  /* 0x0000001819a2723e */ /* 0x000fe200048078a3 */
[C---:B------:R-:W-:Y:S01]  /*69d0*/  FFMA R35, R81.reuse, R112, R35 ;  /* 0x0000007051237223 */ /* 0x040fe20000000023 */
[C---:B------:R-:W-:Y:S01]  /*69e0*/  FFMA R32, R81.reuse, R113, R32 ;  /* 0x0000007151207223 */ /* 0x040fe20000000020 */
[----:B------:R-:W-:Y:S01]  /*69f0*/  FFMA R33, R81, R114, R33 ;  /* 0x0000007251217223 */ /* 0x000fe20000000021 */
[----:B------:R-:W-:Y:S02]  /*6a00*/  HADD2.F32 R116, -RZ, R116.H1_H1 ;  /* 0x30000074ff747230 */ /* 0x000fe40000004100 */
        /* <DEDUP_REMOVED lines=9> */
[----:B------:R-:W-:Y:S01]  /*6aa0*/  HADD2.F32 R120, -RZ, R120.H1_H1 ;  /* 0x30000078ff787230 */ /* 0x000fe20000004100 */
[----:B------:R1:W-:Y:S01]  /*6ab0*/  STS.128 [R178+0x2010], R160 ;  /* 0x002010a0b2007388 */ /* 0x0003e20000000c00 */
[----:B------:R-:W-:Y:S01]  /*6ac0*/  F2FP.SATFINITE.RELU.E4M3.F32.PACK_AB_MERGE_C R184, R39, R34, RZ ;  /* 0x0000002227b8723e */ /* 0x000fe200048078ff */
[C---:B------:R-:W-:Y:S01]  /*6ad0*/  FMUL R38, R78.reuse, R42 ;  /* 0x0000002a4e267220 */ /* 0x040fe20000400000 */
[C---:B------:R-:W-:Y:S01]  /*6ae0*/  FMUL R43, R78.reuse, R43 ;  /* 0x0000002b4e2b7220 */ /* 0x040fe20000400000 */
[--C-:B------:R-:W-:Y:S01]  /*6af0*/  HADD2.F32 R123, -RZ, R124.reuse.H0_H0 ;  /* 0x2000007cff7b7230 */ /* 0x100fe20000004100 */
[----:B------:R-:W-:Y:S01]  /*6b00*/  F2FP.SATFINITE.RELU.E4M3.F32.PACK_AB_MERGE_C R184, R33, R32, R184 ;  /* 0x0000002021b8723e */ /* 0x000fe200048078b8 */
[C---:B------:R-:W-:Y:S01]  /*6b10*/  FFMA R38, R81.reuse, R119, R38 ;  /* 0x0000007751267223 */ /* 0x040fe20000000026 */
        /* <DEDUP_REMOVED lines=12> */
[C---:B------:R-:W-:Y:S01]  /*6be0*/  FFMA R45, R81.reuse, R126, R45 ;  /* 0x0000007e512d7223 */ /* 0x040fe2000000002d */
[----:B------:R-:W-:Y:S02]  /*6bf0*/  HADD2.F32 R128, -RZ, R128.H1_H1 ;  /* 0x30000080ff807230 */ /* 0x000fe40000004100 */
[C---:B------:R-:W-:Y:S01]  /*6c00*/  FMUL R46, R78.reuse, R50 ;  /* 0x000000324e2e7220 */ /* 0x040fe20000400000 */
[C---:B------:R-:W-:Y:S01]  /*6c10*/  FMUL R51, R78.reuse, R51 ;  /* 0x000000334e337220 */ /* 0x040fe20000400000 */
[--C-:B------:R-:W-:Y:S02]  /*6c20*/  HADD2.F32 R131, -RZ, R132.reuse.H0_H0 ;  /* 0x20000084ff837230 */ /* 0x100fe40000004100 */
[C---:B------:R-:W-:Y:S01]  /*6c30*/  FMUL R50, R78.reuse, R54 ;  /* 0x000000364e327220 */ /* 0x040fe20000400000 */
[C---:B------:R-:W-:Y:S01]  /*6c40*/  FFMA R46, R81.reuse, R127, R46 ;  /* 0x0000007f512e7223 */ /* 0x040fe2000000002e */
[----:B------:R-:W-:Y:S02]  /*6c50*/  HADD2.F32 R132, -RZ, R132.H1_H1 ;  /* 0x30000084ff847230 */ /* 0x000fe40000004100 */
[C---:B------:R-:W-:Y:S01]  /*6c60*/  FFMA R51, R81.reuse, R128, R51 ;  /* 0x0000008051337223 */ /* 0x040fe20000000033 */
[C---:B------:R-:W-:Y:S01]  /*6c70*/  FMUL R55, R78.reuse, R55 ;  /* 0x000000374e377220 */ /* 0x040fe20000400000 */
[C---:B------:R-:W-:Y:S01]  /*6c80*/  FFMA R48, R81.reuse, R129, R48 ;  /* 0x0000008151307223 */ /* 0x040fe20000000030 */
[C---:B------:R-:W-:Y:S01]  /*6c90*/  FFMA R49, R81.reuse, R130, R49 ;  /* 0x0000008251317223 */ /* 0x040fe20000000031 */
[--C-:B------:R-:W-:Y:S02]  /*6ca0*/  HADD2.F32 R135, -RZ, R136.reuse.H0_H0 ;  /* 0x20000088ff877230 */ /* 0x100fe40000004100 */
[C---:B------:R-:W-:Y:S01]  /*6cb0*/  FFMA R50, R81.reuse, R131, R50 ;  /* 0x0000008351327223 */ /* 0x040fe20000000032 */
[----:B------:R-:W-:Y:S02]  /*6cc0*/  HADD2.F32 R136, -RZ, R136.H1_H1 ;  /* 0x30000088ff887230 */ /* 0x000fe40000004100 */
[C---:B------:R-:W-:Y:S01]  /*6cd0*/  FMUL R54, R78.reuse, R58 ;  /* 0x0000003a4e367220 */ /* 0x040fe20000400000 */
        /* <DEDUP_REMOVED lines=16> */
[----:B------:R-:W-:Y:S01]  /*6de0*/  FFMA R63, R81, R140, R63 ;  /* 0x0000008c513f7223 */ /* 0x000fe2000000003f */
[----:B------:R-:W-:Y:S01]  /*6df0*/  FMUL R67, R78, R67 ;  /* 0x000000434e437220 */ /* 0x000fe20000400000 */
[----:B------:R-:W-:Y:S01]  /*6e00*/  F2FP.SATFINITE.RELU.E4M3.F32.PACK_AB_MERGE_C R186, R47, R42, RZ ;  /* 0x0000002a2fba723e */ /* 0x000fe200048078ff */
[----:B------:R-:W-:Y:S01]  /*6e10*/  FFMA R60, R81, R83, R60 ;  /* 0x00000053513c7223 */ /* 0x000fe2000000003c */
[----:B------:R-:W-:Y:S01]  /*6e20*/  F2FP.SATFINITE.RELU.E4M3.F32.PACK_AB_MERGE_C R187, R51, R46, RZ ;  /* 0x0000002e33bb723e */ /* 0x000fe200048078ff */
[C---:B------:R-:W-:Y:S01]  /*6e30*/  FFMA R61, R81.reuse, R80, R61 ;  /* 0x00000050513d7223 */ /* 0x040fe2000000003d */
[C---:B------:R-:W-:Y:S01]  /*6e40*/  FFMA R62, R81.reuse, R85, R62 ;  /* 0x00000055513e7223 */ /* 0x040fe2000000003e */
[----:B------:R-:W-:Y:S01]  /*6e50*/  FFMA R67, R81, R82, R67 ;  /* 0x0000005251437223 */ /* 0x000fe20000000043 */
[----:B------:R-:W-:Y:S02]  /*6e60*/  F2FP.SATFINITE.RELU.E4M3.F32.PACK_AB_MERGE_C R186, R41, R40, R186 ;  /* 0x0000002829ba723e */ /* 0x000fe400048078ba */
[----:B------:R-:W-:Y:S02]  /*6e70*/  F2FP.SATFINITE.RELU.E4M3.F32.PACK_AB_MERGE_C R187, R45, R44, R187 ;  /* 0x0000002c2dbb723e */ /* 0x000fe400048078bb */
[----:B------:R-:W-:Y:S02]  /*6e80*/  F2FP.SATFINITE.RELU.E4M3.F32.PACK_AB_MERGE_C R188, R55, R50, RZ ;  /* 0x0000003237bc723e */ /* 0x000fe400048078ff */
[----:B------:R-:W-:Y:S01]  /*6e90*/  F2FP.SATFINITE.RELU.E4M3.F32.PACK_AB_MERGE_C R189, R59, R54, RZ ;  /* 0x000000363bbd723e */ /* 0x000fe200048078ff */
[----:B------:R1:W-:Y:S01]  /*6ea0*/  STS.128 [R177+0x2020], R184 ;  /* 0x002020b8b1007388 */ /* 0x0003e20000000c00 */
[----:B------:R-:W-:Y:S02]  /*6eb0*/  F2FP.SATFINITE.RELU.E4M3.F32.PACK_AB_MERGE_C R190, R63, R58, RZ ;  /* 0x0000003a3fbe723e */ /* 0x000fe400048078ff */
[----:B------:R-:W-:Y:S02]  /*6ec0*/  F2FP.SATFINITE.RELU.E4M3.F32.PACK_AB_MERGE_C R182, R67, R62, RZ ;  /* 0x0000003e43b6723e */ /* 0x000fe400048078ff */
[----:B------:R-:W-:Y:S02]  /*6ed0*/  F2FP.SATFINITE.RELU.E4M3.F32.PACK_AB_MERGE_C R188, R49, R48, R188 ;  /* 0x0000003031bc723e */ /* 0x000fe400048078bc */
[----:B------:R-:W-:Y:S02]  /*6ee0*/  F2FP.SATFINITE.RELU.E4M3.F32.PACK_AB_MERGE_C R189, R53, R52, R189 ;  /* 0x0000003435bd723e */ /* 0x000fe400048078bd */
[----:B------:R-:W-:Y:S02]  /*6ef0*/  F2FP.SATFINITE.RELU.E4M3.F32.PACK_AB_MERGE_C R190, R57, R56, R190 ;  /* 0x0000003839be723e */ /* 0x000fe400048078be */
[----:B------:R-:W-:Y:S02]  /*6f00*/  F2FP.SATFINITE.RELU.E4M3.F32.PACK_AB_MERGE_C R191, R61, R60, R182 ;  /* 0x0000003c3dbf723e */ /* 0x000fe400048078b6 */
[----:B------:R-:W-:Y:S03]  /*6f10*/  IADD3 R76, PT, PT, R76, 0x1, RZ ;  /* 0x000000014c4c7810 */ /* 0x000fe60007ffe0ff */
[----:B------:R1:W-:Y:S01]  /*6f20*/  STS.128 [R176+0x2030], R188 ;  /* 0x002030bcb0007388 */ /* 0x0003e20000000c00 */
[----:B------:R-:W-:Y:S01]  /*6f30*/  @!PT LDS RZ, [RZ] ;  /* 0x00000000fffff984 */ /* 0x000fe20000000800 */
[----:B------:R-:W-:Y:S01]  /*6f40*/  @!PT LDS RZ, [RZ] ;  /* 0x00000000fffff984 */ /* 0x000fe20000000800 */
[----:B------:R-:W-:Y:S01]  /*6f50*/  @!PT LDS RZ, [RZ] ;  /* 0x00000000fffff984 */ /* 0x000fe20000000800 */
[----:B------:R-:W-:Y:S01]  /*6f60*/  @!PT LDS RZ, [RZ] ;  /* 0x00000000fffff984 */ /* 0x000fe20000000800 */
[----:B------:R2:W-:Y:S07]  /*6f70*/  MEMBAR.ALL.CTA ;  /* 0x0000000000007992 */ /* 0x0005ee0000008000 */
[----:B--2---:R-:W2:Y:S02]  /*6f80*/  FENCE.VIEW.ASYNC.S ;  /* 0x00000000000073c6 */ /* 0x004ea40000000000 */
[----:B--2---:R-:W-:Y:S06]  /*6f90*/  BAR.SYNC.DEFER_BLOCKING 0x1, 0x80 ;  /* 0x0042000000007b1d */ /* 0x004fec0000010000 */
[----:B------:R-:W-:Y:S05]  /*6fa0*/  @P0 BRA `(.L_x_108) ;  /* 0x0000000000340947 */ /* 0x000fea0003800000 */
[----:B------:R-:W-:Y:S01]  /*6fb0*/  UIADD3 UR12, UPT, UPT, UR43, 0x2200, URZ ;  /* 0x000022002b0c7890 */ /* 0x000fe2000fffe0ff */
[----:B------:R-:W-:Y:S01]  /*6fc0*/  R2UR UR9, R155 ;  /* 0x000000009b0972ca */ /* 0x000fe200000e0000 */
[----:B------:R-:W-:Y:S01]  /*6fd0*/  UIADD3 UR10, UP0, UPT, UR46, 0x680, URZ ;  /* 0x000006802e0a7890 */ /* 0x000fe2000ff1e0ff */
[----:B------:R-:W-:Y:S01]  /*6fe0*/  R2UR UR8, R165 ;  /* 0x00000000a50872ca */ /* 0x000fe200000e0000 */
[----:B------:R-:W-:Y:S02]  /*6ff0*/  UMOV UR7, UR36 ;  /* 0x0000002400077c82 */ /* 0x000fe40008000000 */
[----:B------:R-:W-:Y:S01]  /*7000*/  IMAD.U32 R179, RZ, RZ, UR12 ;  /* 0x0000000cffb37e24 */ /* 0x000fe2000f8e00ff */
[----:B------:R-:W-:Y:S04]  /*7010*/  UIADD3.X UR11, UPT, UPT, URZ, UR47, URZ, UP0, !UPT ;  /* 0x0000002fff0b7290 */ /* 0x000fe800087fe4ff */
[----:B------:R-:W-:Y:S03]  /*7020*/  R2UR UR4, R179 ;  /* 0x00000000b30472ca */ /* 0x000fe600000e0000 */
[----:B------:R-:W-:Y:S02]  /*7030*/  USHF.L.U32 UR5, UR9, 0x6, URZ ;  /* 0x0000000609057899 */ /* 0x000fe400080006ff */
[----:B------:R-:W-:Y:S09]  /*7040*/  USHF.L.U32 UR6, UR8, 0x7, URZ ;  /* 0x0000000708067899 */ /* 0x000ff200080006ff */
[----:B------:R2:W-:Y:S01]  /*7050*/  UTMASTG.3D [UR4], [UR10] ;  /* 0x000000040a0073b5 */ /* 0x0005e20008010000 */
[----:B------:R0:W-:Y:S01]  /*7060*/  UTMACMDFLUSH ;  /* 0x00000000000079b7 */ /* 0x0001e20000000000 */
[----:B--2---:R-:W-:Y:S04]  /*7070*/  DEPBAR.LE SB0, 0x0 ;  /* 0x000080000000791a */ /* 0x004fe80000000000 */
.L_x_108:
[----:B------:R-:W-:Y:S05]  /*7080*/  BSYNC.RECONVERGENT B0 ;  /* 0x0000000000007941 */ /* 0x000fea0003800200 */
.L_x_107:
[----:B------:R-:W-:Y:S01]  /*7090*/  BAR.SYNC.DEFER_BLOCKING 0x1, 0x80 ;  /* 0x0042000000007b1d */ /* 0x000fe20000010000 */
[----:B------:R-:W-:Y:S01]  /*70a0*/  ISETP.NE.AND P2, PT, R180, RZ, PT ;  /* 0x000000ffb400720c */ /* 0x000fe20003f45270 */
[----:B------:R-:W-:Y:S01]  /*70b0*/  IMAD.IADD R155, R75, 0x1, R143 ;  /* 0x000000014b9b7824 */ /* 0x000fe200078e028f */
[----:B------:R-:W-:Y:S01]  /*70c0*/  ISETP.NE.AND P0, PT, R181, 0x2, PT ;  /* 0x00000002b500780c */ /* 0x000fe20003f05270 */
[----:B------:R-:W-:Y:S01]  /*70d0*/  IMAD.IADD R165, R77, 0x1, R154 ;  /* 0x000000014da57824 */ /* 0x000fe200078e029a */
[----:B------:R-:W-:Y:S02]  /*70e0*/  ISETP.NE.AND P1, PT, R76, 0x4, PT ;  /* 0x000000044c00780c */ /* 0x000fe40003f25270 */
[----:B------:R-:W-:Y:S02]  /*70f0*/  SEL R3, RZ, 0x1, P0 ;  /* 0x00000001ff037807 */ /* 0x000fe40000000000 */
[----:B------:R-:W-:Y:S02]  /*7100*/  SEL R0, RZ, 0x1, P1 ;  /* 0x00000001ff007807 */ /* 0x000fe40000800000 */
[----:B------:R-:W-:Y:S02]  /*7110*/  LOP3.LUT R174, R174, R3, RZ, 0x3c, !PT ;  /* 0x00000003aeae7212 */ /* 0x000fe400078e3cff */
[----:B------:R-:W-:Y:S02]  /*7120*/  LOP3.LUT R175, R175, R0, RZ, 0x3c, !PT ;  /* 0x00000000afaf7212 */ /* 0x000fe400078e3cff */
[----:B------:R-:W-:Y:S02]  /*7130*/  @P2 R2UR UR36, R171 ;  /* 0x00000000ab2422ca */ /* 0x000fe400000e0000 */
[----:B------:R-:W-:Y:S02]  /*7140*/  SEL R181, R181, RZ, P0 ;  /* 0x000000ffb5b57207 */ /* 0x000fe40000000000 */
[----:B------:R-:W-:Y:S01]  /*7150*/  SEL R76, R76, RZ, P1 ;  /* 0x000000ff4c4c7207 */ /* 0x000fe20000800000 */
[----:B------:R-:W-:Y:S10]  /*7160*/  @P2 BRA `(.L_x_109) ;  /* 0xffffffdc00602947 */ /* 0x000ff4000383ffff */
[----:B------:R-:W-:Y:S05]  /*7170*/  EXIT ;  /* 0x000000000000794d */ /* 0x000fea0003800000 */
.L_x_20:
[----:B----4-:R4:W1:Y:S02]  /*7180*/  SYNCS.PHASECHK.TRANS64.TRYWAIT P0, [R3+URZ+0x1a0], R2 ;  /* 0x0001a002030075a7 */ /* 0x01086400080011ff */
[----:B-1----:R-:W-:Y:S05]  /*7190*/  @!P0 NANOSLEEP.SYNCS 0x989680 ;  /* 0x009896800000895d */ /* 0x002fea0003900000 */
[----:B------:R-:W1:Y:S02]  /*71a0*/  @!P0 SYNCS.PHASECHK.TRANS64 P0, [R3+URZ+0x1a0], R2 ;  /* 0x0001a002030085a7 */ /* 0x000e6400080010ff */
[----:B-1----:R-:W-:Y:S05]  /*71b0*/  @!P0 BRA `(.L_x_20) ;  /* 0xfffffffc00f08947 */ /* 0x002fea000383ffff */
[----:B------:R-:W-:Y:S05]  /*71c0*/  BRA `(.L_x_110) ;  /* 0xffffffa4004c7947 */ /* 0x000fea000383ffff */
.L_x_23:
[----:B-1----:R-:W-:-:S07]  /*71d0*/  MOV R2, UR33 ;  /* 0x0000002100027c02 */ /* 0x002fce0008000f00 */
.L_x_111:
[----:B-1----:R1:W4:Y:S02]  /*71e0*/  SYNCS.PHASECHK.TRANS64.TRYWAIT P0, [R2+URZ+0x88], R5 ;  /* 0x00008805020075a7 */ /* 0x00232400080011ff */
[----:B----4-:R-:W-:Y:S05]  /*71f0*/  @!P0 NANOSLEEP.SYNCS 0x989680 ;  /* 0x009896800000895d */ /* 0x010fea0003900000 */
[----:B------:R-:W4:Y:S02]  /*7200*/  @!P0 SYNCS.PHASECHK.TRANS64 P0, [R2+URZ+0x88], R5 ;  /* 0x00008805020085a7 */ /* 0x000f2400080010ff */
[----:B----4-:R-:W-:Y:S05]  /*7210*/  @!P0 BRA `(.L_x_111) ;  /* 0xfffffffc00f08947 */ /* 0x010fea000383ffff */
[----:B------:R-:W-:Y:S05]  /*7220*/  BRA `(.L_x_22) ;  /* 0xffffffa4009c7947 */ /* 0x000fea000383ffff */
.L_x_29:
[----:B-1----:R-:W-:-:S07]  /*7230*/  MOV R2, UR17 ;  /* 0x0000001100027c02 */ /* 0x002fce0008000f00 */
.L_x_112:
[----:B-1----:R1:W4:Y:S02]  /*7240*/  SYNCS.PHASECHK.TRANS64.TRYWAIT P0, [R2+URZ+0x88], R5 ;  /* 0x00008805020075a7 */ /* 0x00232400080011ff */
[----:B----4-:R-:W-:Y:S05]  /*7250*/  @!P0 NANOSLEEP.SYNCS 0x989680 ;  /* 0x009896800000895d */ /* 0x010fea0003900000 */
[----:B------:R-:W4:Y:S02]  /*7260*/  @!P0 SYNCS.PHASECHK.TRANS64 P0, [R2+URZ+0x88], R5 ;  /* 0x00008805020085a7 */ /* 0x000f2400080010ff */
[----:B----4-:R-:W-:Y:S05]  /*7270*/  @!P0 BRA `(.L_x_112) ;  /* 0xfffffffc00f08947 */ /* 0x010fea000383ffff */
[----:B------:R-:W-:Y:S05]  /*7280*/  BRA `(.L_x_28) ;  /* 0xffffffa800487947 */ /* 0x000fea000383ffff */
.L_x_33:
[----:B-1----:R1:W4:Y:S02]  /*7290*/  SYNCS.PHASECHK.TRANS64.TRYWAIT P0, [R2+URZ+0x130], R3 ;  /* 0x00013003020075a7 */ /* 0x00232400080011ff */
[----:B----4-:R-:W-:Y:S05]  /*72a0*/  @!P0 NANOSLEEP.SYNCS 0x989680 ;  /* 0x009896800000895d */ /* 0x010fea0003900000 */
[----:B------:R-:W4:Y:S02]  /*72b0*/  @!P0 SYNCS.PHASECHK.TRANS64 P0, [R2+URZ+0x130], R3 ;  /* 0x00013003020085a7 */ /* 0x000f2400080010ff */
[----:B----4-:R-:W-:Y:S05]  /*72c0*/  @!P0 BRA `(.L_x_33) ;  /* 0xfffffffc00f08947 */ /* 0x010fea000383ffff */
[----:B------:R-:W-:Y:S05]  /*72d0*/  BRA `(.L_x_113) ;  /* 0xffffffa800d87947 */ /* 0x000fea000383ffff */
.L_x_37:
[----:B--2---:R-:W-:-:S07]  /*72e0*/  MOV R0, UR5 ;  /* 0x0000000500007c02 */ /* 0x004fce0008000f00 */
.L_x_114:
[----:B-1----:R1:W2:Y:S02]  /*72f0*/  SYNCS.PHASECHK.TRANS64.TRYWAIT P0, [R0+URZ], R3 ;  /* 0x00000003000075a7 */ /* 0x0022a400080011ff */
[----:B--2---:R-:W-:Y:S05]  /*7300*/  @!P0 NANOSLEEP.SYNCS 0x989680 ;  /* 0x009896800000895d */ /* 0x004fea0003900000 */
[----:B------:R-:W2:Y:S02]  /*7310*/  @!P0 SYNCS.PHASECHK.TRANS64 P0, [R0+URZ], R3 ;  /* 0x00000003000085a7 */ /* 0x000ea400080010ff */
[----:B--2---:R-:W-:Y:S05]  /*7320*/  @!P0 BRA `(.L_x_114) ;  /* 0xfffffffc00f08947 */ /* 0x004fea000383ffff */
[----:B------:R-:W-:Y:S05]  /*7330*/  BRA `(.L_x_115) ;  /* 0xffffffb000487947 */ /* 0x000fea000383ffff */
.L_x_38:
[----:B--2---:R-:W-:-:S07]  /*7340*/  MOV R0, UR5 ;  /* 0x0000000500007c02 */ /* 0x004fce0008000f00 */
.L_x_116:
[----:B-1----:R1:W2:Y:S02]  /*7350*/  SYNCS.PHASECHK.TRANS64.TRYWAIT P0, [R0+URZ], R3 ;  /* 0x00000003000075a7 */ /* 0x0022a400080011ff */
[----:B--2---:R-:W-:Y:S05]  /*7360*/  @!P0 NANOSLEEP.SYNCS 0x989680 ;  /* 0x009896800000895d */ /* 0x004fea0003900000 */
[----:B------:R-:W2:Y:S02]  /*7370*/  @!P0 SYNCS.PHASECHK.TRANS64 P0, [R0+URZ], R3 ;  /* 0x00000003000085a7 */ /* 0x000ea400080010ff */
[----:B--2---:R-:W-:Y:S05]  /*7380*/  @!P0 BRA `(.L_x_116) ;  /* 0xfffffffc00f08947 */ /* 0x004fea000383ffff */
[----:B------:R-:W-:Y:S05]  /*7390*/  BRA `(.L_x_117) ;  /* 0xffffffb000547947 */ /* 0x000fea000383ffff */
.L_x_39:
[----:B--2---:R-:W-:-:S07]  /*73a0*/  MOV R0, UR5 ;  /* 0x0000000500007c02 */ /* 0x004fce0008000f00 */
.L_x_118:
[----:B-1----:R1:W2:Y:S02]  /*73b0*/  SYNCS.PHASECHK.TRANS64.TRYWAIT P0, [R0+URZ], R3 ;  /* 0x00000003000075a7 */ /* 0x0022a400080011ff */
[----:B--2---:R-:W-:Y:S05]  /*73c0*/  @!P0 NANOSLEEP.SYNCS 0x989680 ;  /* 0x009896800000895d */ /* 0x004fea0003900000 */
[----:B------:R-:W2:Y:S02]  /*73d0*/  @!P0 SYNCS.PHASECHK.TRANS64 P0, [R0+URZ], R3 ;  /* 0x00000003000085a7 */ /* 0x000ea400080010ff */
[----:B--2---:R-:W-:Y:S05]  /*73e0*/  @!P0 BRA `(.L_x_118) ;  /* 0xfffffffc00f08947 */ /* 0x004fea000383ffff */
[----:B------:R-:W-:Y:S05]  /*73f0*/  BRA `(.L_x_119) ;  /* 0xffffffb000607947 */ /* 0x000fea000383ffff */
.L_x_40:
[----:B--2---:R-:W-:-:S07]  /*7400*/  MOV R0, UR5 ;  /* 0x0000000500007c02 */ /* 0x004fce0008000f00 */
.L_x_120:
[----:B-1----:R1:W2:Y:S02]  /*7410*/  SYNCS.PHASECHK.TRANS64.TRYWAIT P0, [R0+URZ], R3 ;  /* 0x00000003000075a7 */ /* 0x0022a400080011ff */
[----:B--2---:R-:W-:Y:S05]  /*7420*/  @!P0 NANOSLEEP.SYNCS 0x989680 ;  /* 0x009896800000895d */ /* 0x004fea0003900000 */
[----:B------:R-:W2:Y:S02]  /*7430*/  @!P0 SYNCS.PHASECHK.TRANS64 P0, [R0+URZ], R3 ;  /* 0x00000003000085a7 */ /* 0x000ea400080010ff */
[----:B--2---:R-:W-:Y:S05]  /*7440*/  @!P0 BRA `(.L_x_120) ;  /* 0xfffffffc00f08947 */ /* 0x004fea000383ffff */
[----:B------:R-:W-:Y:S05]  /*7450*/  BRA `(.L_x_121) ;  /* 0xffffffb0006c7947 */ /* 0x000fea000383ffff */
.L_x_41:
[----:B--2---:R-:W-:-:S07]  /*7460*/  MOV R0, UR5 ;  /* 0x0000000500007c02 */ /* 0x004fce0008000f00 */
.L_x_122:
[----:B-1----:R1:W2:Y:S02]  /*7470*/  SYNCS.PHASECHK.TRANS64.TRYWAIT P0, [R0+URZ], R3 ;  /* 0x00000003000075a7 */ /* 0x0022a400080011ff */
[----:B--2---:R-:W-:Y:S05]  /*7480*/  @!P0 NANOSLEEP.SYNCS 0x989680 ;  /* 0x009896800000895d */ /* 0x004fea0003900000 */
[----:B------:R-:W2:Y:S02]  /*7490*/  @!P0 SYNCS.PHASECHK.TRANS64 P0, [R0+URZ], R3 ;  /* 0x00000003000085a7 */ /* 0x000ea400080010ff */
[----:B--2---:R-:W-:Y:S05]  /*74a0*/  @!P0 BRA `(.L_x_122) ;  /* 0xfffffffc00f08947 */ /* 0x004fea000383ffff */
[----:B------:R-:W-:Y:S05]  /*74b0*/  BRA `(.L_x_123) ;  /* 0xffffffb000787947 */ /* 0x000fea000383ffff */
.L_x_42:
[----:B--2---:R-:W-:-:S07]  /*74c0*/  MOV R0, UR5 ;  /* 0x0000000500007c02 */ /* 0x004fce0008000f00 */
.L_x_124:
[----:B-1----:R1:W2:Y:S02]  /*74d0*/  SYNCS.PHASECHK.TRANS64.TRYWAIT P0, [R0+URZ], R3 ;  /* 0x00000003000075a7 */ /* 0x0022a400080011ff */
[----:B--2---:R-:W-:Y:S05]  /*74e0*/  @!P0 NANOSLEEP.SYNCS 0x989680 ;  /* 0x009896800000895d */ /* 0x004fea0003900000 */
[----:B------:R-:W2:Y:S02]  /*74f0*/  @!P0 SYNCS.PHASECHK.TRANS64 P0, [R0+URZ], R3 ;  /* 0x00000003000085a7 */ /* 0x000ea400080010ff */
[----:B--2---:R-:W-:Y:S05]  /*7500*/  @!P0 BRA `(.L_x_124) ;  /* 0xfffffffc00f08947 */ /* 0x004fea000383ffff */
[----:B------:R-:W-:Y:S05]  /*7510*/  BRA `(.L_x_125) ;  /* 0xffffffb000847947 */ /* 0x000fea000383ffff */
.L_x_43:
[----:B--2---:R-:W-:-:S07]  /*7520*/  MOV R0, UR5 ;  /* 0x0000000500007c02 */ /* 0x004fce0008000f00 */
.L_x_126:
[----:B-1----:R1:W2:Y:S02]  /*7530*/  SYNCS.PHASECHK.TRANS64.TRYWAIT P0, [R0+URZ], R3 ;  /* 0x00000003000075a7 */ /* 0x0022a400080011ff */
[----:B--2---:R-:W-:Y:S05]  /*7540*/  @!P0 NANOSLEEP.SYNCS 0x989680 ;  /* 0x009896800000895d */ /* 0x004fea0003900000 */
[----:B------:R-:W2:Y:S02]  /*7550*/  @!P0 SYNCS.PHASECHK.TRANS64 P0, [R0+URZ], R3 ;  /* 0x00000003000085a7 */ /* 0x000ea400080010ff */
[----:B--2---:R-:W-:Y:S05]  /*7560*/  @!P0 BRA `(.L_x_126) ;  /* 0xfffffffc00f08947 */ /* 0x004fea000383ffff */
[----:B------:R-:W-:Y:S05]  /*7570*/  BRA `(.L_x_127) ;  /* 0xffffffb000907947 */ /* 0x000fea000383ffff */
.L_x_44:
[----:B--2---:R-:W-:-:S07]  /*7580*/  MOV R0, UR5 ;  /* 0x0000000500007c02 */ /* 0x004fce0008000f00 */
.L_x_128:
[----:B-1----:R1:W2:Y:S02]  /*7590*/  SYNCS.PHASECHK.TRANS64.TRYWAIT P0, [R0+URZ], R3 ;  /* 0x00000003000075a7 */ /* 0x0022a400080011ff */
[----:B--2---:R-:W-:Y:S05]  /*75a0*/  @!P0 NANOSLEEP.SYNCS 0x989680 ;  /* 0x009896800000895d */ /* 0x004fea0003900000 */
[----:B------:R-:W2:Y:S02]  /*75b0*/  @!P0 SYNCS.PHASECHK.TRANS64 P0, [R0+URZ], R3 ;  /* 0x00000003000085a7 */ /* 0x000ea400080010ff */
[----:B--2---:R-:W-:Y:S05]  /*75c0*/  @!P0 BRA `(.L_x_128) ;  /* 0xfffffffc00f08947 */ /* 0x004fea000383ffff */
[----:B------:R-:W-:Y:S05]  /*75d0*/  BRA `(.L_x_129) ;  /* 0xffffffb0009c7947 */ /* 0x000fea000383ffff */
.L_x_45:
[----:B--2---:R-:W-:-:S07]  /*75e0*/  MOV R0, UR5 ;  /* 0x0000000500007c02 */ /* 0x004fce0008000f00 */
.L_x_130:
[----:B-1----:R1:W2:Y:S02]  /*75f0*/  SYNCS.PHASECHK.TRANS64.TRYWAIT P0, [R0+URZ], R3 ;  /* 0x00000003000075a7 */ /* 0x0022a400080011ff */
[----:B--2---:R-:W-:Y:S05]  /*7600*/  @!P0 NANOSLEEP.SYNCS 0x989680 ;  /* 0x009896800000895d */ /* 0x004fea0003900000 */
[----:B------:R-:W2:Y:S02]  /*7610*/  @!P0 SYNCS.PHASECHK.TRANS64 P0, [R0+URZ], R3 ;  /* 0x00000003000085a7 */ /* 0x000ea400080010ff */
[----:B--2---:R-:W-:Y:S05]  /*7620*/  @!P0 BRA `(.L_x_130) ;  /* 0xfffffffc00f08947 */ /* 0x004fea000383ffff */
[----:B------:R-:W-:Y:S05]  /*7630*/  BRA `(.L_x_131) ;  /* 0xffffffb000a87947 */ /* 0x000fea000383ffff */
.L_x_46:
[----:B--2---:R-:W-:-:S07]  /*7640*/  MOV R0, UR5 ;  /* 0x0000000500007c02 */ /* 0x004fce0008000f00 */
.L_x_132:
[----:B-1----:R1:W2:Y:S02]  /*7650*/  SYNCS.PHASECHK.TRANS64.TRYWAIT P0, [R0+URZ], R3 ;  /* 0x00000003000075a7 */ /* 0x0022a400080011ff */
[----:B--2---:R-:W-:Y:S05]  /*7660*/  @!P0 NANOSLEEP.SYNCS 0x989680 ;  /* 0x009896800000895d */ /* 0x004fea0003900000 */
[----:B------:R-:W2:Y:S02]  /*7670*/  @!P0 SYNCS.PHASECHK.TRANS64 P0, [R0+URZ], R3 ;  /* 0x00000003000085a7 */ /* 0x000ea400080010ff */
[----:B--2---:R-:W-:Y:S05]  /*7680*/  @!P0 BRA `(.L_x_132) ;  /* 0xfffffffc00f08947 */ /* 0x004fea000383ffff */
[----:B------:R-:W-:Y:S05]  /*7690*/  BRA `(.L_x_133) ;  /* 0xffffffb000b47947 */ /* 0x000fea000383ffff */
.L_x_47:
[----:B--2---:R-:W-:-:S07]  /*76a0*/  MOV R0, UR5 ;  /* 0x0000000500007c02 */ /* 0x004fce0008000f00 */
.L_x_134:
[----:B-1----:R1:W2:Y:S02]  /*76b0*/  SYNCS.PHASECHK.TRANS64.TRYWAIT P0, [R0+URZ], R3 ;  /* 0x00000003000075a7 */ /* 0x0022a400080011ff */
[----:B--2---:R-:W-:Y:S05]  /*76c0*/  @!P0 NANOSLEEP.SYNCS 0x989680 ;  /* 0x009896800000895d */ /* 0x004fea0003900000 */
[----:B------:R-:W2:Y:S02]  /*76d0*/  @!P0 SYNCS.PHASECHK.TRANS64 P0, [R0+URZ], R3 ;  /* 0x00000003000085a7 */ /* 0x000ea400080010ff */
[----:B--2---:R-:W-:Y:S05]  /*76e0*/  @!P0 BRA `(.L_x_134) ;  /* 0xfffffffc00f08947 */ /* 0x004fea000383ffff */
[----:B------:R-:W-:Y:S05]  /*76f0*/  BRA `(.L_x_135) ;  /* 0xffffffb000c07947 */ /* 0x000fea000383ffff */
.L_x_48:
[----:B--2---:R-:W-:-:S07]  /*7700*/  MOV R0, UR5 ;  /* 0x0000000500007c02 */ /* 0x004fce0008000f00 */
.L_x_136:
[----:B-1----:R1:W2:Y:S02]  /*7710*/  SYNCS.PHASECHK.TRANS64.TRYWAIT P0, [R0+URZ], R3 ;  /* 0x00000003000075a7 */ /* 0x0022a400080011ff */
[----:B--2---:R-:W-:Y:S05]  /*7720*/  @!P0 NANOSLEEP.SYNCS 0x989680 ;  /* 0x009896800000895d */ /* 0x004fea0003900000 */
[----:B------:R-:W2:Y:S02]  /*7730*/  @!P0 SYNCS.PHASECHK.TRANS64 P0, [R0+URZ], R3 ;  /* 0x00000003000085a7 */ /* 0x000ea400080010ff */
[----:B--2---:R-:W-:Y:S05]  /*7740*/  @!P0 BRA `(.L_x_136) ;  /* 0xfffffffc00f08947 */ /* 0x004fea000383ffff */
[----:B------:R-:W-:Y:S05]  /*7750*/  BRA `(.L_x_137) ;  /* 0xffffffb000cc7947 */ /* 0x000fea000383ffff */
.L_x_49:
[----:B--2---:R-:W-:-:S07]  /*7760*/  MOV R0, UR5 ;  /* 0x0000000500007c02 */ /* 0x004fce0008000f00 */
.L_x_138:
[----:B-1----:R1:W2:Y:S02]  /*7770*/  SYNCS.PHASECHK.TRANS64.TRYWAIT P0, [R0+URZ], R3 ;  /* 0x00000003000075a7 */ /* 0x0022a400080011ff */
[----:B--2---:R-:W-:Y:S05]  /*7780*/  @!P0 NANOSLEEP.SYNCS 0x989680 ;  /* 0x009896800000895d */ /* 0x004fea0003900000 */
[----:B------:R-:W2:Y:S02]  /*7790*/  @!P0 SYNCS.PHASECHK.TRANS64 P0, [R0+URZ], R3 ;  /* 0x00000003000085a7 */ /* 0x000ea400080010ff */
[----:B--2---:R-:W-:Y:S05]  /*77a0*/  @!P0 BRA `(.L_x_138) ;  /* 0xfffffffc00f08947 */ /* 0x004fea000383ffff */
[----:B------:R-:W-:Y:S05]  /*77b0*/  BRA `(.L_x_139) ;  /* 0xffffffb000d87947 */ /* 0x000fea000383ffff */
.L_x_50:
[----:B--2---:R-:W-:-:S07]  /*77c0*/  MOV R0, UR5 ;  /* 0x0000000500007c02 */ /* 0x004fce0008000f00 */
.L_x_140:
[----:B-1----:R1:W2:Y:S02]  /*77d0*/  SYNCS.PHASECHK.TRANS64.TRYWAIT P0, [R0+URZ], R3 ;  /* 0x00000003000075a7 */ /* 0x0022a400080011ff */
[----:B--2---:R-:W-:Y:S05]  /*77e0*/  @!P0 NANOSLEEP.SYNCS 0x989680 ;  /* 0x009896800000895d */ /* 0x004fea0003900000 */
[----:B------:R-:W2:Y:S02]  /*77f0*/  @!P0 SYNCS.PHASECHK.TRANS64 P0, [R0+URZ], R3 ;  /* 0x00000003000085a7 */ /* 0x000ea400080010ff */
[----:B--2---:R-:W-:Y:S05]  /*7800*/  @!P0 BRA `(.L_x_140) ;  /* 0xfffffffc00f08947 */ /* 0x004fea000383ffff */
[----:B------:R-:W-:Y:S05]  /*7810*/  BRA `(.L_x_141) ;  /* 0xffffffb000e47947 */ /* 0x000fea000383ffff */
.L_x_51:
[----:B--2---:R-:W-:-:S07]  /*7820*/  MOV R0, UR5 ;  /* 0x0000000500007c02 */ /* 0x004fce0008000f00 */
.L_x_142:
[----:B-1----:R1:W2:Y:S02]  /*7830*/  SYNCS.PHASECHK.TRANS64.TRYWAIT P0, [R0+URZ], R3 ;  /* 0x00000003000075a7 */ /* 0x0022a400080011ff */
[----:B--2---:R-:W-:Y:S05]  /*7840*/  @!P0 NANOSLEEP.SYNCS 0x989680 ;  /* 0x009896800000895d */ /* 0x004fea0003900000 */
[----:B------:R-:W2:Y:S02]  /*7850*/  @!P0 SYNCS.PHASECHK.TRANS64 P0, [R0+URZ], R3 ;  /* 0x00000003000085a7 */ /* 0x000ea400080010ff */
[----:B--2---:R-:W-:Y:S05]  /*7860*/  @!P0 BRA `(.L_x_142) ;  /* 0xfffffffc00f08947 */ /* 0x004fea000383ffff */
[----:B------:R-:W-:Y:S05]  /*7870*/  BRA `(.L_x_143) ;  /* 0xffffffb000f07947 */ /* 0x000fea000383ffff */
.L_x_52:
[----:B--2---:R-:W-:-:S07]  /*7880*/  MOV R0, UR5 ;  /* 0x0000000500007c02 */ /* 0x004fce0008000f00 */
.L_x_144:
[----:B-1----:R1:W2:Y:S02]  /*7890*/  SYNCS.PHASECHK.TRANS64.TRYWAIT P0, [R0+URZ], R3 ;  /* 0x00000003000075a7 */ /* 0x0022a400080011ff */
[----:B--2---:R-:W-:Y:S05]  /*78a0*/  @!P0 NANOSLEEP.SYNCS 0x989680 ;  /* 0x009896800000895d */ /* 0x004fea0003900000 */
[----:B------:R-:W2:Y:S02]  /*78b0*/  @!P0 SYNCS.PHASECHK.TRANS64 P0, [R0+URZ], R3 ;  /* 0x00000003000085a7 */ /* 0x000ea400080010ff */
[----:B--2---:R-:W-:Y:S05]  /*78c0*/  @!P0 BRA `(.L_x_144) ;  /* 0xfffffffc00f08947 */ /* 0x004fea000383ffff */
[----:B------:R-:W-:Y:S05]  /*78d0*/  BRA `(.L_x_145) ;  /* 0xffffffb000fc7947 */ /* 0x000fea000383ffff */
.L_x_55:
[----:B-1----:R1:W2:Y:S02]  /*78e0*/  SYNCS.PHASECHK.TRANS64.TRYWAIT P0, [R0+URZ+0x190], R5 ;  /* 0x00019005000075a7 */ /* 0x0022a400080011ff */
[----:B--2---:R-:W-:Y:S05]  /*78f0*/  @!P0 NANOSLEEP.SYNCS 0x989680 ;  /* 0x009896800000895d */ /* 0x004fea0003900000 */
[----:B------:R-:W2:Y:S02]  /*7900*/  @!P0 SYNCS.PHASECHK.TRANS64 P0, [R0+URZ+0x190], R5 ;  /* 0x00019005000085a7 */ /* 0x000ea400080010ff */
[----:B--2---:R-:W-:Y:S05]  /*7910*/  @!P0 BRA `(.L_x_55) ;  /* 0xfffffffc00f08947 */ /* 0x004fea000383ffff */
[----:B------:R-:W-:Y:S05]  /*7920*/  BRA `(.L_x_146) ;  /* 0xffffffb400587947 */ /* 0x000fea000383ffff */
.L_x_56:
[----:B------:R-:W-:-:S07]  /*7930*/  MOV R0, UR5 ;  /* 0x0000000500007c02 */ /* 0x000fce0008000f00 */
.L_x_147:
[----:B-1----:R1:W2:Y:S02]  /*7940*/  SYNCS.PHASECHK.TRANS64.TRYWAIT P0, [R0+URZ+0x140], R5 ;  /* 0x00014005000075a7 */ /* 0x0022a400080011ff */
[----:B--2---:R-:W-:Y:S05]  /*7950*/  @!P0 NANOSLEEP.SYNCS 0x989680 ;  /* 0x009896800000895d */ /* 0x004fea0003900000 */
[----:B------:R-:W2:Y:S02]  /*7960*/  @!P0 SYNCS.PHASECHK.TRANS64 P0, [R0+URZ+0x140], R5 ;  /* 0x00014005000085a7 */ /* 0x000ea400080010ff */
[----:B--2---:R-:W-:Y:S05]  /*7970*/  @!P0 BRA `(.L_x_147) ;  /* 0xfffffffc00f08947 */ /* 0x004fea000383ffff */
[----:B------:R-:W-:Y:S05]  /*7980*/  BRA `(.L_x_148) ;  /* 0xffffffb400687947 */ /* 0x000fea000383ffff */
.L_x_57:
[----:B-1----:R1:W2:Y:S02]  /*7990*/  SYNCS.PHASECHK.TRANS64.TRYWAIT P1, [R0+URZ+0x130], R5 ;  /* 0x00013005000075a7 */ /* 0x0022a400080211ff */
[----:B--2---:R-:W-:Y:S05]  /*79a0*/  @!P1 NANOSLEEP.SYNCS 0x989680 ;  /* 0x009896800000995d */ /* 0x004fea0003900000 */
[----:B------:R-:W2:Y:S02]  /*79b0*/  @!P1 SYNCS.PHASECHK.TRANS64 P1, [R0+URZ+0x130], R5 ;  /* 0x00013005000095a7 */ /* 0x000ea400080210ff */
[----:B--2---:R-:W-:Y:S05]  /*79c0*/  @!P1 BRA `(.L_x_57) ;  /* 0xfffffffc00f09947 */ /* 0x004fea000383ffff */
[----:B------:R-:W-:Y:S05]  /*79d0*/  BRA `(.L_x_149) ;  /* 0xffffffb400987947 */ /* 0x000fea000383ffff */
.L_x_60:
[----:B------:R-:W-:-:S07]  /*79e0*/  MOV R0, UR5 ;  /* 0x0000000500007c02 */ /* 0x000fce0008000f00 */
.L_x_150:
[----:B-1----:R1:W2:Y:S02]  /*79f0*/  SYNCS.PHASECHK.TRANS64.TRYWAIT P0, [R0+URZ+0x140], R3 ;  /* 0x00014003000075a7 */ /* 0x0022a400080011ff */
[----:B--2---:R-:W-:Y:S05]  /*7a00*/  @!P0 NANOSLEEP.SYNCS 0x989680 ;  /* 0x009896800000895d */ /* 0x004fea0003900000 */
[----:B------:R-:W2:Y:S02]  /*7a10*/  @!P0 SYNCS.PHASECHK.TRANS64 P0, [R0+URZ+0x140], R3 ;  /* 0x00014003000085a7 */ /* 0x000ea400080010ff */
[----:B--2---:R-:W-:Y:S05]  /*7a20*/  @!P0 BRA `(.L_x_150) ;  /* 0xfffffffc00f08947 */ /* 0x004fea000383ffff */
[----:B------:R-:W-:Y:S05]  /*7a30*/  BRA `(.L_x_59) ;  /* 0xffffffb400ec7947 */ /* 0x000fea000383ffff */
.L_x_67:
[----:B-1----:R1:W2:Y:S02]  /*7a40*/  SYNCS.PHASECHK.TRANS64.TRYWAIT P1, [R0+URZ+0x130], R5 ;  /* 0x00013005000075a7 */ /* 0x0022a400080211ff */
[----:B--2---:R-:W-:Y:S05]  /*7a50*/  @!P1 NANOSLEEP.SYNCS 0x989680 ;  /* 0x009896800000995d */ /* 0x004fea0003900000 */
[----:B------:R-:W2:Y:S02]  /*7a60*/  @!P1 SYNCS.PHASECHK.TRANS64 P1, [R0+URZ+0x130], R5 ;  /* 0x00013005000095a7 */ /* 0x000ea400080210ff */
[----:B--2---:R-:W-:Y:S05]  /*7a70*/  @!P1 BRA `(.L_x_67) ;  /* 0xfffffffc00f09947 */ /* 0x004fea000383ffff */
[----:B------:R-:W-:Y:S05]  /*7a80*/  BRA `(.L_x_151) ;  /* 0xffffffbc004c7947 */ /* 0x000fea000383ffff */
.L_x_68:
[----:B------:R-:W-:-:S07]  /*7a90*/  MOV R3, UR8 ;  /* 0x0000000800037c02 */ /* 0x000fce0008000f00 */
.L_x_152:
[----:B-1----:R1:W2:Y:S02]  /*7aa0*/  SYNCS.PHASECHK.TRANS64.TRYWAIT P0, [R3+URZ+0x170], R0 ;  /* 0x00017000030075a7 */ /* 0x0022a400080011ff */
[----:B--2---:R-:W-:Y:S05]  /*7ab0*/  @!P0 NANOSLEEP.SYNCS 0x989680 ;  /* 0x009896800000895d */ /* 0x004fea0003900000 */
[----:B------:R-:W2:Y:S02]  /*7ac0*/  @!P0 SYNCS.PHASECHK.TRANS64 P0, [R3+URZ+0x170], R0 ;  /* 0x00017000030085a7 */ /* 0x000ea400080010ff */
[----:B--2---:R-:W-:Y:S05]  /*7ad0*/  @!P0 BRA `(.L_x_152) ;  /* 0xfffffffc00f08947 */ /* 0x004fea000383ffff */
[----:B------:R-:W-:Y:S05]  /*7ae0*/  BRA `(.L_x_153) ;  /* 0xffffffbc00847947 */ /* 0x000fea000383ffff */
.L_x_71:
[----:B------:R-:W-:Y:S07]  /*7af0*/  MOV R0, UR7 ;  /* 0x0000000700007c02 */ /* 0x000fee0008000f00 */
.L_x_154:
[----:B-1----:R1:W2:Y:S02]  /*7b00*/  SYNCS.PHASECHK.TRANS64.TRYWAIT P0, [R0+URZ], R3 ;  /* 0x00000003000075a7 */ /* 0x0022a400080011ff */
[----:B--2---:R-:W-:Y:S05]  /*7b10*/  @!P0 NANOSLEEP.SYNCS 0x989680 ;  /* 0x009896800000895d */ /* 0x004fea0003900000 */
[----:B------:R-:W2:Y:S02]  /*7b20*/  @!P0 SYNCS.PHASECHK.TRANS64 P0, [R0+URZ], R3 ;  /* 0x00000003000085a7 */ /* 0x000ea400080010ff */
[----:B--2---:R-:W-:Y:S05]  /*7b30*/  @!P0 BRA `(.L_x_154) ;  /* 0xfffffffc00f08947 */ /* 0x004fea000383ffff */
[----:B------:R-:W-:Y:S05]  /*7b40*/  BRA `(.L_x_70) ;  /* 0xffffffbc00a07947 */ /* 0x000fea000383ffff */
.L_x_74:
[----:B------:R-:W-:-:S07]  /*7b50*/  MOV R0, UR5 ;  /* 0x0000000500007c02 */ /* 0x000fce0008000f00 */
.L_x_155:
[----:B--2---:R2:W3:Y:S02]  /*7b60*/  SYNCS.PHASECHK.TRANS64.TRYWAIT P0, [R0+URZ], R3 ;  /* 0x00000003000075a7 */ /* 0x0044e400080011ff */
[----:B---3--:R-:W-:Y:S05]  /*7b70*/  @!P0 NANOSLEEP.SYNCS 0x989680 ;  /* 0x009896800000895d */ /* 0x008fea0003900000 */
[----:B------:R-:W3:Y:S02]  /*7b80*/  @!P0 SYNCS.PHASECHK.TRANS64 P0, [R0+URZ], R3 ;  /* 0x00000003000085a7 */ /* 0x000ee400080010ff */
[----:B---3--:R-:W-:Y:S05]  /*7b90*/  @!P0 BRA `(.L_x_155) ;  /* 0xfffffffc00f08947 */ /* 0x008fea000383ffff */
[----:B------:R-:W-:Y:S05]  /*7ba0*/  BRA `(.L_x_156) ;  /* 0xffffffc000547947 */ /* 0x000fea000383ffff */
.L_x_75:
[----:B------:R-:W-:-:S07]  /*7bb0*/  MOV R0, UR5 ;  /* 0x0000000500007c02 */ /* 0x000fce0008000f00 */
.L_x_157:
[----:B-1----:R1:W2:Y:S02]  /*7bc0*/  SYNCS.PHASECHK.TRANS64.TRYWAIT P0, [R0+URZ], R3 ;  /* 0x00000003000075a7 */ /* 0x0022a400080011ff */
[----:B--2---:R-:W-:Y:S05]  /*7bd0*/  @!P0 NANOSLEEP.SYNCS 0x989680 ;  /* 0x009896800000895d */ /* 0x004fea0003900000 */
[----:B------:R-:W2:Y:S02]  /*7be0*/  @!P0 SYNCS.PHASECHK.TRANS64 P0, [R0+URZ], R3 ;  /* 0x00000003000085a7 */ /* 0x000ea400080010ff */
[----:B--2---:R-:W-:Y:S05]  /*7bf0*/  @!P0 BRA `(.L_x_157) ;  /* 0xfffffffc00f08947 */ /* 0x004fea000383ffff */
[----:B------:R-:W-:Y:S05]  /*7c00*/  BRA `(.L_x_158) ;  /* 0xffffffc000607947 */ /* 0x000fea000383ffff */
.L_x_76:
[----:B------:R-:W-:-:S07]  /*7c10*/  MOV R0, UR5 ;  /* 0x0000000500007c02 */ /* 0x000fce0008000f00 */
.L_x_159:
[----:B-1----:R1:W2:Y:S02]  /*7c20*/  SYNCS.PHASECHK.TRANS64.TRYWAIT P0, [R0+URZ], R3 ;  /* 0x00000003000075a7 */ /* 0x0022a400080011ff */
[----:B--2---:R-:W-:Y:S05]  /*7c30*/  @!P0 NANOSLEEP.SYNCS 0x989680 ;  /* 0x009896800000895d */ /* 0x004fea0003900000 */
[----:B------:R-:W2:Y:S02]  /*7c40*/  @!P0 SYNCS.PHASECHK.TRANS64 P0, [R0+URZ], R3 ;  /* 0x00000003000085a7 */ /* 0x000ea400080010ff */
[----:B--2---:R-:W-:Y:S05]  /*7c50*/  @!P0 BRA `(.L_x_159) ;  /* 0xfffffffc00f08947 */ /* 0x004fea000383ffff */
[----:B------:R-:W-:Y:S05]  /*7c60*/  BRA `(.L_x_160) ;  /* 0xffffffc0006c7947 */ /* 0x000fea000383ffff */
.L_x_77:
[----:B------:R-:W-:-:S07]  /*7c70*/  MOV R0, UR7 ;  /* 0x0000000700007c02 */ /* 0x000fce0008000f00 */
.L_x_161:
[----:B-1----:R1:W2:Y:S02]  /*7c80*/  SYNCS.PHASECHK.TRANS64.TRYWAIT P0, [R0+URZ], R3 ;  /* 0x00000003000075a7 */ /* 0x0022a400080011ff */
[----:B--2---:R-:W-:Y:S05]  /*7c90*/  @!P0 NANOSLEEP.SYNCS 0x989680 ;  /* 0x009896800000895d */ /* 0x004fea0003900000 */
[----:B------:R-:W2:Y:S02]  /*7ca0*/  @!P0 SYNCS.PHASECHK.TRANS64 P0, [R0+URZ], R3 ;  /* 0x00000003000085a7 */ /* 0x000ea400080010ff */
[----:B--2---:R-:W-:Y:S05]  /*7cb0*/  @!P0 BRA `(.L_x_161) ;  /* 0xfffffffc00f08947 */ /* 0x004fea000383ffff */
[----:B------:R-:W-:Y:S05]  /*7cc0*/  BRA `(.L_x_162) ;  /* 0xffffffc000787947 */ /* 0x000fea000383ffff */
.L_x_82:
[----:B---3--:R3:W1:Y:S02]  /*7cd0*/  SYNCS.PHASECHK.TRANS64.TRYWAIT P0, [R0+URZ+0x130], R3 ;  /* 0x00013003000075a7 */ /* 0x00866400080011ff */
[----:B-1----:R-:W-:Y:S05]  /*7ce0*/  @!P0 NANOSLEEP.SYNCS 0x989680 ;  /* 0x009896800000895d */ /* 0x002fea0003900000 */
[----:B------:R-:W1:Y:S02]  /*7cf0*/  @!P0 SYNCS.PHASECHK.TRANS64 P0, [R0+URZ+0x130], R3 ;  /* 0x00013003000085a7 */ /* 0x000e6400080010ff */
[----:B-1----:R-:W-:Y:S05]  /*7d00*/  @!P0 BRA `(.L_x_82) ;  /* 0xfffffffc00f08947 */ /* 0x002fea000383ffff */
[----:B------:R-:W-:Y:S05]  /*7d10*/  BRA `(.L_x_163) ;  /* 0xffffffc400747947 */ /* 0x000fea000383ffff */
.L_x_85:
[----:B------:R-:W-:Y:S07]  /*7d20*/  MOV R0, UR6 ;  /* 0x0000000600007c02 */ /* 0x000fee0008000f00 */
.L_x_164:
[----:B-1----:R1:W3:Y:S02]  /*7d30*/  SYNCS.PHASECHK.TRANS64.TRYWAIT P0, [R0+URZ+0x128], R3 ;  /* 0x00012803000075a7 */ /* 0x0022e400080011ff */
[----:B---3--:R-:W-:Y:S05]  /*7d40*/  @!P0 NANOSLEEP.SYNCS 0x989680 ;  /* 0x009896800000895d */ /* 0x008fea0003900000 */
[----:B------:R-:W3:Y:S02]  /*7d50*/  @!P0 SYNCS.PHASECHK.TRANS64 P0, [R0+URZ+0x128], R3 ;  /* 0x00012803000085a7 */ /* 0x000ee400080010ff */
[----:B---3--:R-:W-:Y:S05]  /*7d60*/  @!P0 BRA `(.L_x_164) ;  /* 0xfffffffc00f08947 */ /* 0x008fea000383ffff */
[----:B------:R-:W-:Y:S05]  /*7d70*/  BRA `(.L_x_84) ;  /* 0xffffffc800607947 */ /* 0x000fea000383ffff */
.L_x_88:
[----:B------:R-:W-:Y:S07]  /*7d80*/  MOV R3, UR6 ;  /* 0x0000000600037c02 */ /* 0x000fee0008000f00 */
.L_x_165:
[----:B-1----:R1:W2:Y:S02]  /*7d90*/  SYNCS.PHASECHK.TRANS64.TRYWAIT P2, [R3+URZ+0x118], R26 ;  /* 0x0001181a030075a7 */ /* 0x0022a400080411ff */
[----:B--2---:R-:W-:Y:S05]  /*7da0*/  @!P2 NANOSLEEP.SYNCS 0x989680 ;  /* 0x009896800000a95d */ /* 0x004fea0003900000 */
[----:B------:R-:W2:Y:S02]  /*7db0*/  @!P2 SYNCS.PHASECHK.TRANS64 P2, [R3+URZ+0x118], R26 ;  /* 0x0001181a0300a5a7 */ /* 0x000ea400080410ff */
[----:B--2---:R-:W-:Y:S05]  /*7dc0*/  @!P2 BRA `(.L_x_165) ;  /* 0xfffffffc00f0a947 */ /* 0x004fea000383ffff */
[----:B------:R-:W-:Y:S05]  /*7dd0*/  BRA `(.L_x_166) ;  /* 0xffffffc800f47947 */ /* 0x000fea000383ffff */
.L_x_91:
[----:B--2---:R2:W4:Y:S02]  /*7de0*/  SYNCS.PHASECHK.TRANS64.TRYWAIT P0, [R0+URZ+0x130], R3 ;  /* 0x00013003000075a7 */ /* 0x00452400080011ff */
[----:B----4-:R-:W-:Y:S05]  /*7df0*/  @!P0 NANOSLEEP.SYNCS 0x989680 ;  /* 0x009896800000895d */ /* 0x010fea0003900000 */
[----:B------:R-:W4:Y:S02]  /*7e00*/  @!P0 SYNCS.PHASECHK.TRANS64 P0, [R0+URZ+0x130], R3 ;  /* 0x00013003000085a7 */ /* 0x000f2400080010ff */
[----:B----4-:R-:W-:Y:S05]  /*7e10*/  @!P0 BRA `(.L_x_91) ;  /* 0xfffffffc00f08947 */ /* 0x010fea000383ffff */
[----:B------:R-:W-:Y:S05]  /*7e20*/  BRA `(.L_x_167) ;  /* 0xffffffd000447947 */ /* 0x000fea000383ffff */
.L_x_103:
[----:B-1----:R-:W-:Y:S04]  /*7e30*/  MOV R0, UR43 ;  /* 0x0000002b00007c02 */ /* 0x002fe80008000f00 */
[----:B------:R1:W2:Y:S03]  /*7e40*/  SYNCS.PHASECHK.TRANS64.TRYWAIT P1, [R0+URZ+0x110], R3 ;  /* 0x00011003000075a7 */ /* 0x0002a600080211ff */
[----:B--2---:R-:W-:Y:S05]  /*7e50*/  @!P1 NANOSLEEP.SYNCS 0x989680 ;  /* 0x009896800000995d */ /* 0x004fea0003900000 */
[----:B------:R-:W2:Y:S02]  /*7e60*/  @!P1 SYNCS.PHASECHK.TRANS64 P1, [R0+URZ+0x110], R3 ;  /* 0x00011003000095a7 */ /* 0x000ea400080210ff */
[----:B--2---:R-:W-:Y:S05]  /*7e70*/  @!P1 BRA `(.L_x_103) ;  /* 0xfffffffc00ec9947 */ /* 0x004fea000383ffff */
[----:B------:R-:W-:Y:S05]  /*7e80*/  BRA `(.L_x_102) ;  /* 0xffffffdc00507947 */ /* 0x000fea000383ffff */
.L_x_105:
[----:B-1----:R1:W2:Y:S02]  /*7e90*/  SYNCS.PHASECHK.TRANS64.TRYWAIT P1, [R156+URZ+0x150], R5 ;  /* 0x000150059c0075a7 */ /* 0x0022a400080211ff */
[----:B--2---:R-:W-:Y:S05]  /*7ea0*/  @!P1 NANOSLEEP.SYNCS 0x989680 ;  /* 0x009896800000995d */ /* 0x004fea0003900000 */
[----:B------:R-:W2:Y:S02]  /*7eb0*/  @!P1 SYNCS.PHASECHK.TRANS64 P1, [R156+URZ+0x150], R5 ;  /* 0x000150059c0095a7 */ /* 0x000ea400080210ff */
[----:B--2---:R-:W-:Y:S05]  /*7ec0*/  @!P1 BRA `(.L_x_105) ;  /* 0xfffffffc00f09947 */ /* 0x004fea000383ffff */
[----:B------:R-:W-:Y:S05]  /*7ed0*/  BRA `(.L_x_104) ;  /* 0xffffffdc00947947 */ /* 0x000fea000383ffff */
        .weak           $__internal_0_$__cuda_sm10x_tcgen05_guardrail_trap_col_being_dealloced_not_returned_by_alloc
        .type           $__internal_0_$__cuda_sm10x_tcgen05_guardrail_trap_col_being_dealloced_not_returned_by_alloc,@function
        .size           $__internal_0_$__cuda_sm10x_tcgen05_guardrail_trap_col_being_dealloced_not_returned_by_alloc,($__internal_1_$__cuda_sm10x_tcgen05_guardrail_trap_phase_invalid_during_alloc - $__internal_0_$__cuda_sm10x_tcgen05_guardrail_trap_col_being_dealloced_not_returned_by_alloc)
$__internal_0_$__cuda_sm10x_tcgen05_guardrail_trap_col_being_dealloced_not_returned_by_alloc:
[----:B------:R-:W-:Y:S05]  /*7ee0*/  BPT.TRAP 0x1 ;  /* 0x000000040000795c */ /* 0x000fea0000300000 */
[----:B------:R-:W-:-:S04]  /*7ef0*/  HFMA2 R3, -RZ, RZ, 0, 0 ;  /* 0x00000000ff037431 */ /* 0x000fc800000001ff */
[----:B------:R-:W-:Y:S05]  /*7f00*/  RET.REL.NODEC R2 `(_ZN7cutlass13device_kernelINS_4gemm6kernel13GemmUniversalIN4cute5tupleIJiiiiEEENS1_10collective13CollectiveMmaINS1_35MainloopSm100TmaUmmaWarpSpecializedILi17ELi2ELi4ENS5_IJNS4_1CILi1EEESB_SB_EEEEENS5_IJNSA_ILi128EEENSA_ILi64EEESF_EEENS_12float_e4m3_tENS5_IJlSB_lEEESH_SI_NS4_8TiledMMAINS4_8MMA_AtomIJNS4_10MMA_TraitsINS4_19SM100_MMA_F8F6F4_SSEJSH_SH_fSE_SF_NS4_17integral_constantINS4_4UMMA5MajorELSP_0EEESQ_NSN_INSO_7ScaleInELSR_0EEESS_EEEEEENS4_6LayoutISC_NS5_IJNSA_ILi0EEESW_SW_EEEEENS5_IJNS4_10UnderscoreESZ_SZ_EEEEENS4_13SM90_TMA_LOADENS4_14ComposedLayoutINS4_7SwizzleILi2ELi4ELi3EEENS4_18smem_ptr_flag_bitsILi8EEENSV_INS5_IJNSA_ILi8EEESF_EEENS5_IJSF_SB_EEEEEEEvNS4_8identityES12_S1C_vS1D_EENS_8epilogue10collective18CollectiveEpilogueINS1F_23Sm100TmaWarpSpecializedILi1ELi1ELi64ELb0ELb0EEEJSG_NS5_IJNSV_ISE_SB_EENSV_ISF_SB_EEEEESH_SI_SH_SI_NS1F_6fusion15FusionCallbacksIS1J_NS1N_13LinCombEltActINS1F_6thread4ReLuESH_fSH_fLNS_15FloatRoundStyleE2EEESG_S1M_JEEENS4_5SM1004TMEM4LOAD26SM100_TMEM_LOAD_32dp32b64xES12_S1C_NS4_39AutoVectorizingCopyWithAssumedAlignmentILi128EEENS4_14SM90_TMA_STOREES1C_S20_S20_EEEvvEEEEvNT_6ParamsE) ;  /* 0xffffff80023c7950 */ /* 0x000fea0003c3ffff */
        .weak           $__internal_1_$__cuda_sm10x_tcgen05_guardrail_trap_phase_invalid_during_alloc
        .type           $__internal_1_$__cuda_sm10x_tcgen05_guardrail_trap_phase_invalid_during_alloc,@function
        .size           $__internal_1_$__cuda_sm10x_tcgen05_guardrail_trap_phase_invalid_during_alloc,($__internal_2_$__cuda_sm10x_tcgen05_guardrail_trap_unallocated_columns_being_dealloced - $__internal_1_$__cuda_sm10x_tcgen05_guardrail_trap_phase_invalid_during_alloc)
$__internal_1_$__cuda_sm10x_tcgen05_guardrail_trap_phase_invalid_during_alloc:
[----:B------:R-:W-:Y:S05]  /*7f10*/  BPT.TRAP 0x1 ;  /* 0x000000040000795c */ /* 0x000fea0000300000 */
[----:B------:R-:W-:-:S04]  /*7f20*/  MOV R3, 0x0 ;  /* 0x0000000000037802 */ /* 0x000fc80000000f00 */
[----:B------:R-:W-:Y:S05]  /*7f30*/  RET.REL.NODEC R2 `(_ZN7cutlass13device_kernelINS_4gemm6kernel13GemmUniversalIN4cute5tupleIJiiiiEEENS1_10collective13CollectiveMmaINS1_35MainloopSm100TmaUmmaWarpSpecializedILi17ELi2ELi4ENS5_IJNS4_1CILi1EEESB_SB_EEEEENS5_IJNSA_ILi128EEENSA_ILi64EEESF_EEENS_12float_e4m3_tENS5_IJlSB_lEEESH_SI_NS4_8TiledMMAINS4_8MMA_AtomIJNS4_10MMA_TraitsINS4_19SM100_MMA_F8F6F4_SSEJSH_SH_fSE_SF_NS4_17integral_constantINS4_4UMMA5MajorELSP_0EEESQ_NSN_INSO_7ScaleInELSR_0EEESS_EEEEEENS4_6LayoutISC_NS5_IJNSA_ILi0EEESW_SW_EEEEENS5_IJNS4_10UnderscoreESZ_SZ_EEEEENS4_13SM90_TMA_LOADENS4_14ComposedLayoutINS4_7SwizzleILi2ELi4ELi3EEENS4_18smem_ptr_flag_bitsILi8EEENSV_INS5_IJNSA_ILi8EEESF_EEENS5_IJSF_SB_EEEEEEEvNS4_8identityES12_S1C_vS1D_EENS_8epilogue10collective18CollectiveEpilogueINS1F_23Sm100TmaWarpSpecializedILi1ELi1ELi64ELb0ELb0EEEJSG_NS5_IJNSV_ISE_SB_EENSV_ISF_SB_EEEEESH_SI_SH_SI_NS1F_6fusion15FusionCallbacksIS1J_NS1N_13LinCombEltActINS1F_6thread4ReLuESH_fSH_fLNS_15FloatRoundStyleE2EEESG_S1M_JEEENS4_5SM1004TMEM4LOAD26SM100_TMEM_LOAD_32dp32b64xES12_S1C_NS4_39AutoVectorizingCopyWithAssumedAlignmentILi128EEENS4_14SM90_TMA_STOREES1C_S20_S20_EEEvvEEEEvNT_6ParamsE) ;  /* 0xffffff8002307950 */ /* 0x000fea0003c3ffff */
        .weak           $__internal_2_$__cuda_sm10x_tcgen05_guardrail_trap_unallocated_columns_being_dealloced
        .type           $__internal_2_$__cuda_sm10x_tcgen05_guardrail_trap_unallocated_columns_being_dealloced,@function
        .size           $__internal_2_$__cuda_sm10x_tcgen05_guardrail_trap_unallocated_columns_being_dealloced,(.L_x_169 - $__internal_2_$__cuda_sm10x_tcgen05_guardrail_trap_unallocated_columns_being_dealloced)
$__internal_2_$__cuda_sm10x_tcgen05_guardrail_trap_unallocated_columns_being_dealloced:
[----:B------:R-:W-:Y:S05]  /*7f40*/  BPT.TRAP 0x1 ;  /* 0x000000040000795c */ /* 0x000fea0000300000 */
[----:B------:R-:W-:-:S04]  /*7f50*/  HFMA2 R3, -RZ, RZ, 0, 0 ;  /* 0x00000000ff037431 */ /* 0x000fc800000001ff */
[----:B------:R-:W-:Y:S05]  /*7f60*/  RET.REL.NODEC R2 `(_ZN7cutlass13device_kernelINS_4gemm6kernel13GemmUniversalIN4cute5tupleIJiiiiEEENS1_10collective13CollectiveMmaINS1_35MainloopSm100TmaUmmaWarpSpecializedILi17ELi2ELi4ENS5_IJNS4_1CILi1EEESB_SB_EEEEENS5_IJNSA_ILi128EEENSA_ILi64EEESF_EEENS_12float_e4m3_tENS5_IJlSB_lEEESH_SI_NS4_8TiledMMAINS4_8MMA_AtomIJNS4_10MMA_TraitsINS4_19SM100_MMA_F8F6F4_SSEJSH_SH_fSE_SF_NS4_17integral_constantINS4_4UMMA5MajorELSP_0EEESQ_NSN_INSO_7ScaleInELSR_0EEESS_EEEEEENS4_6LayoutISC_NS5_IJNSA_ILi0EEESW_SW_EEEEENS5_IJNS4_10UnderscoreESZ_SZ_EEEEENS4_13SM90_TMA_LOADENS4_14ComposedLayoutINS4_7SwizzleILi2ELi4ELi3EEENS4_18smem_ptr_flag_bitsILi8EEENSV_INS5_IJNSA_ILi8EEESF_EEENS5_IJSF_SB_EEEEEEEvNS4_8identityES12_S1C_vS1D_EENS_8epilogue10collective18CollectiveEpilogueINS1F_23Sm100TmaWarpSpecializedILi1ELi1ELi64ELb0ELb0EEEJSG_NS5_IJNSV_ISE_SB_EENSV_ISF_SB_EEEEESH_SI_SH_SI_NS1F_6fusion15FusionCallbacksIS1J_NS1N_13LinCombEltActINS1F_6thread4ReLuESH_fSH_fLNS_15FloatRoundStyleE2EEESG_S1M_JEEENS4_5SM1004TMEM4LOAD26SM100_TMEM_LOAD_32dp32b64xES12_S1C_NS4_39AutoVectorizingCopyWithAssumedAlignmentILi128EEENS4_14SM90_TMA_STOREES1C_S20_S20_EEEvvEEEEvNT_6ParamsE) ;  /* 0xffffff8002247950 */ /* 0x000fea0003c3ffff */
.L_x_168:
[----:B------:R-:W-:-:S00]  /*7f70*/  BRA `(.L_x_168) ;  /* 0xfffffffc00fc7947 */ /* 0x000fc0000383ffff */
[----:B------:R-:W-:-:S00]  /*7f80*/  NOP ;  /* 0x0000000000007918 */ /* 0x000fc00000000000 */
[----:B------:R-:W-:-:S00]  /*7f90*/  NOP ;  /* 0x0000000000007918 */ /* 0x000fc00000000000 */
[----:B------:R-:W-:-:S00]  /*7fa0*/  NOP ;  /* 0x0000000000007918 */ /* 0x000fc00000000000 */
[----:B------:R-:W-:-:S00]  /*7fb0*/  NOP ;  /* 0x0000000000007918 */ /* 0x000fc00000000000 */
[----:B------:R-:W-:-:S00]  /*7fc0*/  NOP ;  /* 0x0000000000007918 */ /* 0x000fc00000000000 */
[----:B------:R-:W-:-:S00]  /*7fd0*/  NOP ;  /* 0x0000000000007918 */ /* 0x000fc00000000000 */
[----:B------:R-:W-:-:S00]  /*7fe0*/  NOP ;  /* 0x0000000000007918 */ /* 0x000fc00000000000 */
[----:B------:R-:W-:-:S00]  /*7ff0*/  NOP ;  /* 0x0000000000007918 */ /* 0x000fc00000000000 */
.L_x_169:


//--------------------- .nv.global.init           --------------------------
	.section	.nv.global.init,"aw",@progbits
.nv.global.init:
	.type		$str$27,@object
	.size		$str$27,($str$28 - $str$27)
$str$27:
        /*0000*/ 	.byte	0x28, 0x61, 0x64, 0x64, 0x72, 0x65, 0x73, 0x73, 0x20, 0x26, 0x20, 0x6d, 0x61, 0x73, 0x6b, 0x29
        /*0010*/ 	.byte	0x20, 0x3d, 0x3d, 0x20, 0x30, 0x00
	.type		$str$28,@object
	.size		$str$28,($str$26 - $str$28)
$str$28:
        /*0016*/ 	.byte	0x2f, 0x74, 0x6d, 0x70, 0x2f, 0x63, 0x75, 0x74, 0x6c, 0x61, 0x73, 0x73, 0x5f, 0x73, 0x77, 0x65
        /*0026*/ 	.byte	0x65, 0x70, 0x5f, 0x73, 0x72, 0x63, 0x2f, 0x69, 0x6e, 0x63, 0x6c, 0x75, 0x64, 0x65, 0x2f, 0x63
        /*0036*/ 	.byte	0x75, 0x74, 0x65, 0x2f, 0x70, 0x6f, 0x69, 0x6e, 0x74, 0x65, 0x72, 0x5f, 0x66, 0x6c, 0x61, 0x67
        /*0046*/ 	.byte	0x67, 0x65, 0x64, 0x2e, 0x68, 0x70, 0x70, 0x00
	.type		$str$26,@object
	.size		$str$26,($str$25 - $str$26)
$str$26:
        /*004e*/ 	.byte	0x2f, 0x74, 0x6d, 0x70, 0x2f, 0x63, 0x75, 0x74, 0x6c, 0x61, 0x73, 0x73, 0x5f, 0x73, 0x77, 0x65
        /*005e*/ 	.byte	0x65, 0x70, 0x5f, 0x73, 0x72, 0x63, 0x2f, 0x69, 0x6e, 0x63, 0x6c, 0x75, 0x64, 0x65, 0x2f, 0x63
        /*006e*/ 	.byte	0x75, 0x74, 0x65, 0x2f, 0x61, 0x74, 0x6f, 0x6d, 0x2f, 0x63, 0x6f, 0x70, 0x79, 0x5f, 0x74, 0x72
        /*007e*/ 	.byte	0x61, 0x69, 0x74, 0x73, 0x5f, 0x73, 0x6d, 0x31, 0x30, 0x30, 0x2e, 0x68, 0x70, 0x70, 0x00
	.type		$str$25,@object
	.size		$str$25,(__unnamed_1 - $str$25)
$str$25:
        /*008d*/ 	.byte	0x28, 0x28, 0x75, 0x69, 0x6e, 0x74, 0x33, 0x32, 0x5f, 0x74, 0x28, 0x74, 0x68, 0x72, 0x65, 0x61
        /*009d*/ 	.byte	0x64, 0x49, 0x64, 0x78, 0x2e, 0x78, 0x29, 0x20, 0x2f, 0x20, 0x33, 0x32, 0x29, 0x20, 0x25, 0x20
        /*00ad*/ 	.byte	0x34, 0x29, 0x20, 0x3d, 0x3d, 0x20, 0x28, 0x28, 0x28, 0x74, 0x6d, 0x65, 0x6d, 0x5f, 0x61, 0x64
        /*00bd*/ 	.byte	0x64, 0x72, 0x20, 0x3e, 0x3e, 0x20, 0x31, 0x36, 0x29, 0x20, 0x2f, 0x20, 0x33, 0x32, 0x29, 0x20
        /*00cd*/ 	.byte	0x25, 0x20, 0x34, 0x29, 0x00
	.type		__unnamed_1,@object
	.size		__unnamed_1,(__unnamed_2 - __unnamed_1)
__unnamed_1:
        /*00d2*/ 	.byte	0x61, 0x75, 0x74, 0x6f, 0x20, 0x63, 0x75, 0x74, 0x65, 0x3a, 0x3a, 0x61, 0x73, 0x5f, 0x70, 0x6f
        /* <DEDUP_REMOVED lines=24> */
        /*0262*/ 	.byte	0x43, 0x3c, 0x38, 0x31, 0x39, 0x32, 0x3e, 0x3e, 0x3e, 0x3e, 0x5d, 0x00
	.type		__unnamed_2,@object
	.size		__unnamed_2,(.L_2 - __unnamed_2)
__unnamed_2:
        /* <DEDUP_REMOVED lines=42> */
        /*050e*/ 	.byte	0x3e, 0x3e, 0x3e, 0x3e, 0x5d, 0x00
.L_2:


//--------------------- .nv.shared._ZN7cutlass13device_kernelINS_4gemm6kernel13GemmUniversalIN4cute5tupleIJiiiiEEENS1_10collective13CollectiveMmaINS1_35MainloopSm100TmaUmmaWarpSpecializedILi17ELi2ELi4ENS5_IJNS4_1CILi1EEESB_SB_EEEEENS5_IJNSA_ILi128EEENSA_ILi64EEESF_EEENS_12float_e4m3_tENS5_IJlSB_lEEESH_SI_NS4_8TiledMMAINS4_8MMA_AtomIJNS4_10MMA_TraitsINS4_19SM100_MMA_F8F6F4_SSEJSH_SH_fSE_SF_NS4_17integral_constantINS4_4UMMA5MajorELSP_0EEESQ_NSN_INSO_7ScaleInELSR_0EEESS_EEEEEENS4_6LayoutISC_NS5_IJNSA_ILi0EEESW_SW_EEEEENS5_IJNS4_10UnderscoreESZ_SZ_EEEEENS4_13SM90_TMA_LOADENS4_14ComposedLayoutINS4_7SwizzleILi2ELi4ELi3EEENS4_18smem_ptr_flag_bitsILi8EEENSV_INS5_IJNSA_ILi8EEESF_EEENS5_IJSF_SB_EEEEEEEvNS4_8identityES12_S1C_vS1D_EENS_8epilogue10collective18CollectiveEpilogueINS1F_23Sm100TmaWarpSpecializedILi1ELi1ELi64ELb0ELb0EEEJSG_NS5_IJNSV_ISE_SB_EENSV_ISF_SB_EEEEESH_SI_SH_SI_NS1F_6fusion15FusionCallbacksIS1J_NS1N_13LinCombEltActINS1F_6thread4ReLuESH_fSH_fLNS_15FloatRoundStyleE2EEESG_S1M_JEEENS4_5SM1004TMEM4LOAD26SM100_TMEM_LOAD_32dp32b64xES12_S1C_NS4_39AutoVectorizingCopyWithAssumedAlignmentILi128EEENS4_14SM90_TMA_STOREES1C_S20_S20_EEEvvEEEEvNT_6ParamsE --------------------------
	.section	.nv.shared._ZN7cutlass13device_kernelINS_4gemm6kernel13GemmUniversalIN4cute5tupleIJiiiiEEENS1_10collective13CollectiveMmaINS1_35MainloopSm100TmaUmmaWarpSpecializedILi17ELi2ELi4ENS5_IJNS4_1CILi1EEESB_SB_EEEEENS5_IJNSA_ILi128EEENSA_ILi64EEESF_EEENS_12float_e4m3_tENS5_IJlSB_lEEESH_SI_NS4_8TiledMMAINS4_8MMA_AtomIJNS4_10MMA_TraitsINS4_19SM100_MMA_F8F6F4_SSEJSH_SH_fSE_SF_NS4_17integral_constantINS4_4UMMA5MajorELSP_0EEESQ_NSN_INSO_7ScaleInELSR_0EEESS_EEEEEENS4_6LayoutISC_NS5_IJNSA_ILi0EEESW_SW_EEEEENS5_IJNS4_10UnderscoreESZ_SZ_EEEEENS4_13SM90_TMA_LOADENS4_14ComposedLayoutINS4_7SwizzleILi2ELi4ELi3EEENS4_18smem_ptr_flag_bitsILi8EEENSV_INS5_IJNSA_ILi8EEESF_EEENS5_IJSF_SB_EEEEEEEvNS4_8identityES12_S1C_vS1D_EENS_8epilogue10collective18CollectiveEpilogueINS1F_23Sm100TmaWarpSpecializedILi1ELi1ELi64ELb0ELb0EEEJSG_NS5_IJNSV_ISE_SB_EENSV_ISF_SB_EEEEESH_SI_SH_SI_NS1F_6fusion15FusionCallbacksIS1J_NS1N_13LinCombEltActINS1F_6thread4ReLuESH_fSH_fLNS_15FloatRoundStyleE2EEESG_S1M_JEEENS4_5SM1004TMEM4LOAD26SM100_TMEM_LOAD_32dp32b64xES12_S1C_NS4_39AutoVectorizingCopyWithAssumedAlignmentILi128EEENS4_14SM90_TMA_STOREES1C_S20_S20_EEEvvEEEEvNT_6ParamsE,"aw",@nobits
	.sectionflags	@""
	.align	16
	.zero		1024


//--------------------- .nv.shared.reserved.0     --------------------------
	.section	.nv.shared.reserved.0,"aw",@nobits
	.weak		__nv_reservedSMEM_offset_0_alias
	.size		__nv_reservedSMEM_offset_0_alias, 0, 64
	.other		__nv_reservedSMEM_offset_0_alias,@"STO_CUDA_RESERVED_SHARED STV_DEFAULT"
__nv_reservedSMEM_offset_0_alias:
	.zero		0
.nv.shared.reserved.0:
	.zero		64
	.weak		__nv_reservedSMEM_tcgen05_partition
	.type		__nv_reservedSMEM_tcgen05_partition,@object
	.size		__nv_reservedSMEM_tcgen05_partition,(.L_0 - __nv_reservedSMEM_tcgen05_partition)
__nv_reservedSMEM_tcgen05_partition:
	.zero		32
.L_0:


//--------------------- .nv.global                --------------------------
	.section	.nv.global,"aw",@nobits
.nv.global:
	.type		_ZN39_INTERNAL_c20d7813_4_k_cu_0844b251_29534cute1_E,@object
	.size		_ZN39_INTERNAL_c20d7813_4_k_cu_0844b251_29534cute1_E,(_ZN39_INTERNAL_c20d7813_4_k_cu_0844b251_29534cuda3std3__45__cpo6cbeginE - _ZN39_INTERNAL_c20d7813_4_k_cu_0844b251_29534cute1_E)
_ZN39_INTERNAL_c20d7813_4_k_cu_0844b251_29534cute1_E:
	.zero		1
	.type		_ZN39_INTERNAL_c20d7813_4_k_cu_0844b251_29534cuda3std3__45__cpo6cbeginE,@object
	.size		_ZN39_INTERNAL_c20d7813_4_k_cu_0844b251_29534cuda3std3__45__cpo6cbeginE,(_ZN39_INTERNAL_c20d7813_4_k_cu_0844b251_29534cuda3std3__48in_placeE - _ZN39_INTERNAL_c20d7813_4_k_cu_0844b251_29534cuda3std3__45__cpo6cbeginE)
_ZN39_INTERNAL_c20d7813_4_k_cu_0844b251_29534cuda3std3__45__cpo6cbeginE:
	.zero		1
	.type		_ZN39_INTERNAL_c20d7813_4_k_cu_0844b251_29534cuda3std3__48in_placeE,@object
	.size		_ZN39_INTERNAL_c20d7813_4_k_cu_0844b251_29534cuda3std3__48in_placeE,(_ZN39_INTERNAL_c20d7813_4_k_cu_0844b251_29534cuda3std6ranges3__45__cpo9iter_moveE - _ZN39_INTERNAL_c20d7813_4_k_cu_0844b251_29534cuda3std3__48in_placeE)
_ZN39_INTERNAL_c20d7813_4_k_cu_0844b251_29534cuda3std3__48in_placeE:
	.zero		1
	.type		_ZN39_INTERNAL_c20d7813_4_k_cu_0844b251_29534cuda3std6ranges3__45__cpo9iter_moveE,@object
	.size		_ZN39_INTERNAL_c20d7813_4_k_cu_0844b251_29534cuda3std6ranges3__45__cpo9iter_moveE,(_ZN39_INTERNAL_c20d7813_4_k_cu_0844b251_29534cuda3std3__45__cpo5beginE - _ZN39_INTERNAL_c20d7813_4_k_cu_0844b251_29534cuda3std6ranges3__45__cpo9iter_moveE)
_ZN39_INTERNAL_c20d7813_4_k_cu_0844b251_29534cuda3std6ranges3__45__cpo9iter_moveE:
	.zero		1
	.type		_ZN39_INTERNAL_c20d7813_4_k_cu_0844b251_29534cuda3std3__45__cpo5beginE,@object
	.size		_ZN39_INTERNAL_c20d7813_4_k_cu_0844b251_29534cuda3std3__45__cpo5beginE,(_ZN39_INTERNAL_c20d7813_4_k_cu_0844b251_29534cuda3std3__441_GLOBAL__N__c20d7813_4_k_cu_0844b251_29536ignoreE - _ZN39_INTERNAL_c20d7813_4_k_cu_0844b251_29534cuda3std3__45__cpo5beginE)
_ZN39_INTERNAL_c20d7813_4_k_cu_0844b251_29534cuda3std3__45__cpo5beginE:
	.zero		1
	.type		_ZN39_INTERNAL_c20d7813_4_k_cu_0844b251_29534cuda3std3__441_GLOBAL__N__c20d7813_4_k_cu_0844b251_29536ignoreE,@object
	.size		_ZN39_INTERNAL_c20d7813_4_k_cu_0844b251_29534cuda3std3__441_GLOBAL__N__c20d7813_4_k_cu_0844b251_29536ignoreE,(_ZN39_INTERNAL_c20d7813_4_k_cu_0844b251_29534cute7productE - _ZN39_INTERNAL_c20d7813_4_k_cu_0844b251_29534cuda3std3__441_GLOBAL__N__c20d7813_4_k_cu_0844b251_29536ignoreE)
_ZN39_INTERNAL_c20d7813_4_k_cu_0844b251_29534cuda3std3__441_GLOBAL__N__c20d7813_4_k_cu_0844b251_29536ignoreE:
	.zero		1
	.type		_ZN39_INTERNAL_c20d7813_4_k_cu_0844b251_29534cute7productE,@object
	.size		_ZN39_INTERNAL_c20d7813_4_k_cu_0844b251_29534cute7productE,(_ZN39_INTERNAL_c20d7813_4_k_cu_0844b251_29534cuda3std3__45__cpo3endE - _ZN39_INTERNAL_c20d7813_4_k_cu_0844b251_29534cute7productE)
_ZN39_INTERNAL_c20d7813_4_k_cu_0844b251_29534cute7productE:
	.zero		1
	.type		_ZN39_INTERNAL_c20d7813_4_k_cu_0844b251_29534cuda3std3__45__cpo3endE,@object
	.size		_ZN39_INTERNAL_c20d7813_4_k_cu_0844b251_29534cuda3std3__45__cpo3endE,(_ZN39_INTERNAL_c20d7813_4_k_cu_0844b251_29534cuda3std3__419piecewise_constructE - _ZN39_INTERNAL_c20d7813_4_k_cu_0844b251_29534cuda3std3__45__cpo3endE)
_ZN39_INTERNAL_c20d7813_4_k_cu_0844b251_29534cuda3std3__45__cpo3endE:
	.zero		1
	.type		_ZN39_INTERNAL_c20d7813_4_k_cu_0844b251_29534cuda3std3__419piecewise_constructE,@object
	.size		_ZN39_INTERNAL_c20d7813_4_k_cu_0844b251_29534cuda3std3__419piecewise_constructE,(_ZN39_INTERNAL_c20d7813_4_k_cu_0844b251_29534cuda3std3__45__cpo4cendE - _ZN39_INTERNAL_c20d7813_4_k_cu_0844b251_29534cuda3std3__419piecewise_constructE)
_ZN39_INTERNAL_c20d7813_4_k_cu_0844b251_29534cuda3std3__419piecewise_constructE:
	.zero		1
	.type		_ZN39_INTERNAL_c20d7813_4_k_cu_0844b251_29534cuda3std3__45__cpo4cendE,@object
	.size		_ZN39_INTERNAL_c20d7813_4_k_cu_0844b251_29534cuda3std3__45__cpo4cendE,(_ZN39_INTERNAL_c20d7813_4_k_cu_0844b251_29534cuda3std6ranges3__45__cpo4swapE - _ZN39_INTERNAL_c20d7813_4_k_cu_0844b251_29534cuda3std3__45__cpo4cendE)
_ZN39_INTERNAL_c20d7813_4_k_cu_0844b251_29534cuda3std3__45__cpo4cendE:
	.zero		1
	.type		_ZN39_INTERNAL_c20d7813_4_k_cu_0844b251_29534cuda3std6ranges3__45__cpo4swapE,@object
	.size		_ZN39_INTERNAL_c20d7813_4_k_cu_0844b251_29534cuda3std6ranges3__45__cpo4swapE,(.L_10 - _ZN39_INTERNAL_c20d7813_4_k_cu_0844b251_29534cuda3std6ranges3__45__cpo4swapE)
_ZN39_INTERNAL_c20d7813_4_k_cu_0844b251_29534cuda3std6ranges3__45__cpo4swapE:
	.zero		1
.L_10:


//--------------------- .nv.constant0._ZN7cutlass13device_kernelINS_4gemm6kernel13GemmUniversalIN4cute5tupleIJiiiiEEENS1_10collective13CollectiveMmaINS1_35MainloopSm100TmaUmmaWarpSpecializedILi17ELi2ELi4ENS5_IJNS4_1CILi1EEESB_SB_EEEEENS5_IJNSA_ILi128EEENSA_ILi64EEESF_EEENS_12float_e4m3_tENS5_IJlSB_lEEESH_SI_NS4_8TiledMMAINS4_8MMA_AtomIJNS4_10MMA_TraitsINS4_19SM100_MMA_F8F6F4_SSEJSH_SH_fSE_SF_NS4_17integral_constantINS4_4UMMA5MajorELSP_0EEESQ_NSN_INSO_7ScaleInELSR_0EEESS_EEEEEENS4_6LayoutISC_NS5_IJNSA_ILi0EEESW_SW_EEEEENS5_IJNS4_10UnderscoreESZ_SZ_EEEEENS4_13SM90_TMA_LOADENS4_14ComposedLayoutINS4_7SwizzleILi2ELi4ELi3EEENS4_18smem_ptr_flag_bitsILi8EEENSV_INS5_IJNSA_ILi8EEESF_EEENS5_IJSF_SB_EEEEEEEvNS4_8identityES12_S1C_vS1D_EENS_8epilogue10collective18CollectiveEpilogueINS1F_23Sm100TmaWarpSpecializedILi1ELi1ELi64ELb0ELb0EEEJSG_NS5_IJNSV_ISE_SB_EENSV_ISF_SB_EEEEESH_SI_SH_SI_NS1F_6fusion15FusionCallbacksIS1J_NS1N_13LinCombEltActINS1F_6thread4ReLuESH_fSH_fLNS_15FloatRoundStyleE2EEESG_S1M_JEEENS4_5SM1004TMEM4LOAD26SM100_TMEM_LOAD_32dp32b64xES12_S1C_NS4_39AutoVectorizingCopyWithAssumedAlignmentILi128EEENS4_14SM90_TMA_STOREES1C_S20_S20_EEEvvEEEEvNT_6ParamsE --------------------------
	.section	.nv.constant0._ZN7cutlass13device_kernelINS_4gemm6kernel13GemmUniversalIN4cute5tupleIJiiiiEEENS1_10collective13CollectiveMmaINS1_35MainloopSm100TmaUmmaWarpSpecializedILi17ELi2ELi4ENS5_IJNS4_1CILi1EEESB_SB_EEEEENS5_IJNSA_ILi128EEENSA_ILi64EEESF_EEENS_12float_e4m3_tENS5_IJlSB_lEEESH_SI_NS4_8TiledMMAINS4_8MMA_AtomIJNS4_10MMA_TraitsINS4_19SM100_MMA_F8F6F4_SSEJSH_SH_fSE_SF_NS4_17integral_constantINS4_4UMMA5MajorELSP_0EEESQ_NSN_INSO_7ScaleInELSR_0EEESS_EEEEEENS4_6LayoutISC_NS5_IJNSA_ILi0EEESW_SW_EEEEENS5_IJNS4_10UnderscoreESZ_SZ_EEEEENS4_13SM90_TMA_LOADENS4_14ComposedLayoutINS4_7SwizzleILi2ELi4ELi3EEENS4_18smem_ptr_flag_bitsILi8EEENSV_INS5_IJNSA_ILi8EEESF_EEENS5_IJSF_SB_EEEEEEEvNS4_8identityES12_S1C_vS1D_EENS_8epilogue10collective18CollectiveEpilogueINS1F_23Sm100TmaWarpSpecializedILi1ELi1ELi64ELb0ELb0EEEJSG_NS5_IJNSV_ISE_SB_EENSV_ISF_SB_EEEEESH_SI_SH_SI_NS1F_6fusion15FusionCallbacksIS1J_NS1N_13LinCombEltActINS1F_6thread4ReLuESH_fSH_fLNS_15FloatRoundStyleE2EEESG_S1M_JEEENS4_5SM1004TMEM4LOAD26SM100_TMEM_LOAD_32dp32b64xES12_S1C_NS4_39AutoVectorizingCopyWithAssumedAlignmentILi128EEENS4_14SM90_TMA_STOREES1C_S20_S20_EEEvvEEEEvNT_6ParamsE,"a",@progbits
	.sectionflags	@""
	.align	4
.nv.constant0._ZN7cutlass13device_kernelINS_4gemm6kernel13GemmUniversalIN4cute5tupleIJiiiiEEENS1_10collective13CollectiveMmaINS1_35MainloopSm100TmaUmmaWarpSpecializedILi17ELi2ELi4ENS5_IJNS4_1CILi1EEESB_SB_EEEEENS5_IJNSA_ILi128EEENSA_ILi64EEESF_EEENS_12float_e4m3_tENS5_IJlSB_lEEESH_SI_NS4_8TiledMMAINS4_8MMA_AtomIJNS4_10MMA_TraitsINS4_19SM100_MMA_F8F6F4_SSEJSH_SH_fSE_SF_NS4_17integral_constantINS4_4UMMA5MajorELSP_0EEESQ_NSN_INSO_7ScaleInELSR_0EEESS_EEEEEENS4_6LayoutISC_NS5_IJNSA_ILi0EEESW_SW_EEEEENS5_IJNS4_10UnderscoreESZ_SZ_EEEEENS4_13SM90_TMA_LOADENS4_14ComposedLayoutINS4_7SwizzleILi2ELi4ELi3EEENS4_18smem_ptr_flag_bitsILi8EEENSV_INS5_IJNSA_ILi8EEESF_EEENS5_IJSF_SB_EEEEEEEvNS4_8identityES12_S1C_vS1D_EENS_8epilogue10collective18CollectiveEpilogueINS1F_23Sm100TmaWarpSpecializedILi1ELi1ELi64ELb0ELb0EEEJSG_NS5_IJNSV_ISE_SB_EENSV_ISF_SB_EEEEESH_SI_SH_SI_NS1F_6fusion15FusionCallbacksIS1J_NS1N_13LinCombEltActINS1F_6thread4ReLuESH_fSH_fLNS_15FloatRoundStyleE2EEESG_S1M_JEEENS4_5SM1004TMEM4LOAD26SM100_TMEM_LOAD_32dp32b64xES12_S1C_NS4_39AutoVectorizingCopyWithAssumedAlignmentILi128EEENS4_14SM90_TMA_STOREES1C_S20_S20_EEEvvEEEEvNT_6ParamsE:
	.zero		2944


//--------------------- SYMBOLS --------------------------

	.type		.nv.reservedSmem.offset0,@object
	.size		.nv.reservedSmem.offset0,0x4
	.type		.nv.reservedSmem.cap,@object
	.size		.nv.reservedSmem.cap,0x4
	.type		__assertfail,@function
